//
// Generated by NVIDIA NVVM Compiler
//
// Compiler Build ID: CL-36424714
// Cuda compilation tools, release 13.0, V13.0.88
// Based on NVVM 20.0.0
//

.version 9.0
.target sm_100
.address_size 64

	// .globl	_Z22coarseMatrixMul_kerneliiiPfS_S_ijj
.extern .shared .align 16 .b8 A_tile_B_tile[];

.visible .entry _Z22coarseMatrixMul_kerneliiiPfS_S_ijj(
	.param .u32 _Z22coarseMatrixMul_kerneliiiPfS_S_ijj_param_0,
	.param .u32 _Z22coarseMatrixMul_kerneliiiPfS_S_ijj_param_1,
	.param .u32 _Z22coarseMatrixMul_kerneliiiPfS_S_ijj_param_2,
	.param .u64 .ptr .align 1 _Z22coarseMatrixMul_kerneliiiPfS_S_ijj_param_3,
	.param .u64 .ptr .align 1 _Z22coarseMatrixMul_kerneliiiPfS_S_ijj_param_4,
	.param .u64 .ptr .align 1 _Z22coarseMatrixMul_kerneliiiPfS_S_ijj_param_5,
	.param .u32 _Z22coarseMatrixMul_kerneliiiPfS_S_ijj_param_6,
	.param .u32 _Z22coarseMatrixMul_kerneliiiPfS_S_ijj_param_7,
	.param .u32 _Z22coarseMatrixMul_kerneliiiPfS_S_ijj_param_8
)
{
	.reg .pred 	%p<62>;
	.reg .b32 	%r<276>;
	.reg .b32 	%f<300>;
	.reg .b64 	%rd<26>;

	ld.param.u32 	%r62, [_Z22coarseMatrixMul_kerneliiiPfS_S_ijj_param_0];
	ld.param.u32 	%r63, [_Z22coarseMatrixMul_kerneliiiPfS_S_ijj_param_1];
	ld.param.u32 	%r64, [_Z22coarseMatrixMul_kerneliiiPfS_S_ijj_param_2];
	ld.param.u64 	%rd4, [_Z22coarseMatrixMul_kerneliiiPfS_S_ijj_param_4];
	ld.param.u64 	%rd5, [_Z22coarseMatrixMul_kerneliiiPfS_S_ijj_param_5];
	ld.param.u32 	%r65, [_Z22coarseMatrixMul_kerneliiiPfS_S_ijj_param_6];
	ld.param.u32 	%r66, [_Z22coarseMatrixMul_kerneliiiPfS_S_ijj_param_7];
	cvta.to.global.u64 	%rd1, %rd4;
	cvta.to.global.u64 	%rd2, %rd5;
	mov.u32 	%r67, %ctaid.x;
	mov.u32 	%r68, %ctaid.y;
	mov.u32 	%r1, %tid.x;
	mov.u32 	%r2, %tid.y;
	mad.lo.s32 	%r3, %r65, %r68, %r2;
	mul.lo.s32 	%r69, %r67, %r65;
	shl.b32 	%r70, %r69, 2;
	add.s32 	%r4, %r70, %r1;
	cvt.rn.f32.s32 	%f69, %r63;
	cvt.rn.f32.s32 	%f70, %r65;
	div.rn.f32 	%f71, %f69, %f70;
	cvt.rpi.f32.f32 	%f1, %f71;
	setp.leu.f32 	%p1, %f1, 0f00000000;
	mov.f32 	%f299, 0f00000000;
	mov.f32 	%f290, %f299;
	mov.f32 	%f281, %f299;
	mov.f32 	%f272, %f299;
	@%p1 bra 	$L__BB0_61;
	and.b32  	%r72, %r66, -4;
	mov.u32 	%r73, A_tile_B_tile;
	add.s32 	%r5, %r73, %r72;
	mul.lo.s32 	%r6, %r65, %r2;
	add.s32 	%r74, %r6, %r1;
	shl.b32 	%r75, %r74, 2;
	add.s32 	%r7, %r5, %r75;
	add.s32 	%r8, %r65, -1;
	and.b32  	%r9, %r65, 7;
	and.b32  	%r10, %r65, 3;
	and.b32  	%r11, %r65, 2147483640;
	and.b32  	%r12, %r65, 1;
	add.s32 	%r13, %r65, %r4;
	add.s32 	%r14, %r13, %r65;
	add.s32 	%r15, %r14, %r65;
	shl.b32 	%r76, %r1, 2;
	add.s32 	%r77, %r76, %r72;
	add.s32 	%r16, %r73, %r77;
	shl.b32 	%r17, %r65, 2;
	mov.b32 	%r257, 0;
	mov.f32 	%f299, 0f00000000;
$L__BB0_2:
	setp.ge.s32 	%p2, %r3, %r62;
	mul.lo.s32 	%r20, %r257, %r65;
	add.s32 	%r78, %r20, %r1;
	setp.ge.s32 	%p3, %r78, %r63;
	mov.f32 	%f263, 0f00000000;
	or.pred  	%p4, %p2, %p3;
	@%p4 bra 	$L__BB0_4;
	ld.param.u64 	%rd25, [_Z22coarseMatrixMul_kerneliiiPfS_S_ijj_param_3];
	mad.lo.s32 	%r79, %r3, %r63, %r78;
	cvta.to.global.u64 	%rd6, %rd25;
	mul.wide.s32 	%rd7, %r79, 4;
	add.s64 	%rd8, %rd6, %rd7;
	ld.global.f32 	%f263, [%rd8];
$L__BB0_4:
	setp.ge.s32 	%p5, %r4, %r64;
	add.s32 	%r80, %r6, %r1;
	shl.b32 	%r81, %r80, 2;
	mov.u32 	%r82, A_tile_B_tile;
	add.s32 	%r83, %r82, %r81;
	st.shared.f32 	[%r83], %f263;
	add.s32 	%r22, %r20, %r2;
	setp.ge.s32 	%p6, %r22, %r63;
	mul.lo.s32 	%r23, %r22, %r64;
	mov.f32 	%f264, 0f00000000;
	or.pred  	%p7, %p6, %p5;
	@%p7 bra 	$L__BB0_6;
	add.s32 	%r84, %r4, %r23;
	mul.wide.s32 	%rd9, %r84, 4;
	add.s64 	%rd10, %rd1, %rd9;
	ld.global.f32 	%f264, [%rd10];
$L__BB0_6:
	setp.lt.s32 	%p8, %r65, 1;
	st.shared.f32 	[%r7], %f264;
	bar.sync 	0;
	@%p8 bra 	$L__BB0_18;
	setp.lt.u32 	%p9, %r8, 7;
	mov.b32 	%r262, 0;
	@%p9 bra 	$L__BB0_10;
	and.b32  	%r86, %r65, 2147483640;
	neg.s32 	%r260, %r86;
	shl.b32 	%r87, %r6, 2;
	mov.u32 	%r88, A_tile_B_tile;
	add.s32 	%r89, %r87, %r88;
	add.s32 	%r258, %r89, 16;
	mov.u32 	%r259, %r16;
$L__BB0_9:
	.pragma "nounroll";
	ld.shared.f32 	%f76, [%r258+-16];
	ld.shared.f32 	%f77, [%r259];
	fma.rn.f32 	%f78, %f76, %f77, %f272;
	ld.shared.f32 	%f79, [%r258+-12];
	add.s32 	%r90, %r259, %r17;
	ld.shared.f32 	%f80, [%r90];
	fma.rn.f32 	%f81, %f79, %f80, %f78;
	ld.shared.f32 	%f82, [%r258+-8];
	add.s32 	%r91, %r90, %r17;
	ld.shared.f32 	%f83, [%r91];
	fma.rn.f32 	%f84, %f82, %f83, %f81;
	ld.shared.f32 	%f85, [%r258+-4];
	add.s32 	%r92, %r91, %r17;
	ld.shared.f32 	%f86, [%r92];
	fma.rn.f32 	%f87, %f85, %f86, %f84;
	ld.shared.f32 	%f88, [%r258];
	add.s32 	%r93, %r92, %r17;
	ld.shared.f32 	%f89, [%r93];
	fma.rn.f32 	%f90, %f88, %f89, %f87;
	ld.shared.f32 	%f91, [%r258+4];
	add.s32 	%r94, %r93, %r17;
	ld.shared.f32 	%f92, [%r94];
	fma.rn.f32 	%f93, %f91, %f92, %f90;
	ld.shared.f32 	%f94, [%r258+8];
	add.s32 	%r95, %r94, %r17;
	ld.shared.f32 	%f95, [%r95];
	fma.rn.f32 	%f96, %f94, %f95, %f93;
	ld.shared.f32 	%f97, [%r258+12];
	add.s32 	%r96, %r95, %r17;
	ld.shared.f32 	%f98, [%r96];
	fma.rn.f32 	%f272, %f97, %f98, %f96;
	add.s32 	%r260, %r260, 8;
	shl.b32 	%r97, %r65, 5;
	add.s32 	%r259, %r259, %r97;
	add.s32 	%r258, %r258, 32;
	setp.ne.s32 	%p10, %r260, 0;
	mov.u32 	%r262, %r11;
	@%p10 bra 	$L__BB0_9;
$L__BB0_10:
	setp.eq.s32 	%p11, %r9, 0;
	@%p11 bra 	$L__BB0_18;
	add.s32 	%r98, %r9, -1;
	setp.lt.u32 	%p12, %r98, 3;
	@%p12 bra 	$L__BB0_13;
	add.s32 	%r99, %r262, %r6;
	shl.b32 	%r100, %r99, 2;
	mov.u32 	%r101, A_tile_B_tile;
	add.s32 	%r102, %r101, %r100;
	ld.shared.f32 	%f100, [%r102];
	mad.lo.s32 	%r103, %r262, %r65, %r1;
	shl.b32 	%r104, %r103, 2;
	add.s32 	%r105, %r5, %r104;
	ld.shared.f32 	%f101, [%r105];
	fma.rn.f32 	%f102, %f100, %f101, %f272;
	ld.shared.f32 	%f103, [%r102+4];
	add.s32 	%r106, %r105, %r17;
	ld.shared.f32 	%f104, [%r106];
	fma.rn.f32 	%f105, %f103, %f104, %f102;
	ld.shared.f32 	%f106, [%r102+8];
	add.s32 	%r107, %r106, %r17;
	ld.shared.f32 	%f107, [%r107];
	fma.rn.f32 	%f108, %f106, %f107, %f105;
	ld.shared.f32 	%f109, [%r102+12];
	add.s32 	%r108, %r107, %r17;
	ld.shared.f32 	%f110, [%r108];
	fma.rn.f32 	%f272, %f109, %f110, %f108;
	add.s32 	%r262, %r262, 4;
$L__BB0_13:
	setp.eq.s32 	%p13, %r10, 0;
	@%p13 bra 	$L__BB0_18;
	setp.eq.s32 	%p14, %r10, 1;
	@%p14 bra 	$L__BB0_16;
	add.s32 	%r109, %r262, %r6;
	shl.b32 	%r110, %r109, 2;
	mov.u32 	%r111, A_tile_B_tile;
	add.s32 	%r112, %r111, %r110;
	ld.shared.f32 	%f112, [%r112];
	mad.lo.s32 	%r113, %r262, %r65, %r1;
	shl.b32 	%r114, %r113, 2;
	add.s32 	%r115, %r5, %r114;
	ld.shared.f32 	%f113, [%r115];
	fma.rn.f32 	%f114, %f112, %f113, %f272;
	ld.shared.f32 	%f115, [%r112+4];
	add.s32 	%r116, %r115, %r17;
	ld.shared.f32 	%f116, [%r116];
	fma.rn.f32 	%f272, %f115, %f116, %f114;
	add.s32 	%r262, %r262, 2;
$L__BB0_16:
	setp.eq.s32 	%p15, %r12, 0;
	@%p15 bra 	$L__BB0_18;
	add.s32 	%r117, %r262, %r6;
	shl.b32 	%r118, %r117, 2;
	mov.u32 	%r119, A_tile_B_tile;
	add.s32 	%r120, %r119, %r118;
	ld.shared.f32 	%f117, [%r120];
	mad.lo.s32 	%r121, %r262, %r65, %r1;
	shl.b32 	%r122, %r121, 2;
	add.s32 	%r123, %r5, %r122;
	ld.shared.f32 	%f118, [%r123];
	fma.rn.f32 	%f272, %f117, %f118, %f272;
$L__BB0_18:
	setp.ge.s32 	%p17, %r13, %r64;
	bar.sync 	0;
	mov.f32 	%f273, 0f00000000;
	or.pred  	%p18, %p6, %p17;
	@%p18 bra 	$L__BB0_20;
	add.s32 	%r124, %r13, %r23;
	mul.wide.s32 	%rd11, %r124, 4;
	add.s64 	%rd12, %rd1, %rd11;
	ld.global.f32 	%f273, [%rd12];
$L__BB0_20:
	st.shared.f32 	[%r7], %f273;
	bar.sync 	0;
	@%p8 bra 	$L__BB0_32;
	setp.lt.u32 	%p20, %r8, 7;
	mov.b32 	%r266, 0;
	@%p20 bra 	$L__BB0_24;
	mov.b32 	%r264, 0;
$L__BB0_23:
	.pragma "nounroll";
	add.s32 	%r127, %r264, %r6;
	shl.b32 	%r128, %r127, 2;
	mov.u32 	%r129, A_tile_B_tile;
	add.s32 	%r130, %r129, %r128;
	ld.shared.f32 	%f121, [%r130];
	mad.lo.s32 	%r131, %r264, %r65, %r1;
	shl.b32 	%r132, %r131, 2;
	add.s32 	%r133, %r5, %r132;
	ld.shared.f32 	%f122, [%r133];
	fma.rn.f32 	%f123, %f121, %f122, %f281;
	ld.shared.f32 	%f124, [%r130+4];
	add.s32 	%r134, %r133, %r17;
	ld.shared.f32 	%f125, [%r134];
	fma.rn.f32 	%f126, %f124, %f125, %f123;
	ld.shared.f32 	%f127, [%r130+8];
	add.s32 	%r135, %r134, %r17;
	ld.shared.f32 	%f128, [%r135];
	fma.rn.f32 	%f129, %f127, %f128, %f126;
	ld.shared.f32 	%f130, [%r130+12];
	add.s32 	%r136, %r135, %r17;
	ld.shared.f32 	%f131, [%r136];
	fma.rn.f32 	%f132, %f130, %f131, %f129;
	ld.shared.f32 	%f133, [%r130+16];
	add.s32 	%r137, %r136, %r17;
	ld.shared.f32 	%f134, [%r137];
	fma.rn.f32 	%f135, %f133, %f134, %f132;
	ld.shared.f32 	%f136, [%r130+20];
	add.s32 	%r138, %r137, %r17;
	ld.shared.f32 	%f137, [%r138];
	fma.rn.f32 	%f138, %f136, %f137, %f135;
	ld.shared.f32 	%f139, [%r130+24];
	add.s32 	%r139, %r138, %r17;
	ld.shared.f32 	%f140, [%r139];
	fma.rn.f32 	%f141, %f139, %f140, %f138;
	ld.shared.f32 	%f142, [%r130+28];
	add.s32 	%r140, %r139, %r17;
	ld.shared.f32 	%f143, [%r140];
	fma.rn.f32 	%f281, %f142, %f143, %f141;
	add.s32 	%r264, %r264, 8;
	setp.ne.s32 	%p21, %r264, %r11;
	mov.u32 	%r266, %r11;
	@%p21 bra 	$L__BB0_23;
$L__BB0_24:
	setp.eq.s32 	%p22, %r9, 0;
	@%p22 bra 	$L__BB0_32;
	add.s32 	%r141, %r9, -1;
	setp.lt.u32 	%p23, %r141, 3;
	@%p23 bra 	$L__BB0_27;
	add.s32 	%r142, %r266, %r6;
	shl.b32 	%r143, %r142, 2;
	mov.u32 	%r144, A_tile_B_tile;
	add.s32 	%r145, %r144, %r143;
	ld.shared.f32 	%f145, [%r145];
	mad.lo.s32 	%r146, %r266, %r65, %r1;
	shl.b32 	%r147, %r146, 2;
	add.s32 	%r148, %r5, %r147;
	ld.shared.f32 	%f146, [%r148];
	fma.rn.f32 	%f147, %f145, %f146, %f281;
	ld.shared.f32 	%f148, [%r145+4];
	add.s32 	%r149, %r148, %r17;
	ld.shared.f32 	%f149, [%r149];
	fma.rn.f32 	%f150, %f148, %f149, %f147;
	ld.shared.f32 	%f151, [%r145+8];
	add.s32 	%r150, %r149, %r17;
	ld.shared.f32 	%f152, [%r150];
	fma.rn.f32 	%f153, %f151, %f152, %f150;
	ld.shared.f32 	%f154, [%r145+12];
	add.s32 	%r151, %r150, %r17;
	ld.shared.f32 	%f155, [%r151];
	fma.rn.f32 	%f281, %f154, %f155, %f153;
	add.s32 	%r266, %r266, 4;
$L__BB0_27:
	setp.eq.s32 	%p24, %r10, 0;
	@%p24 bra 	$L__BB0_32;
	setp.eq.s32 	%p25, %r10, 1;
	@%p25 bra 	$L__BB0_30;
	add.s32 	%r152, %r266, %r6;
	shl.b32 	%r153, %r152, 2;
	mov.u32 	%r154, A_tile_B_tile;
	add.s32 	%r155, %r154, %r153;
	ld.shared.f32 	%f157, [%r155];
	mad.lo.s32 	%r156, %r266, %r65, %r1;
	shl.b32 	%r157, %r156, 2;
	add.s32 	%r158, %r5, %r157;
	ld.shared.f32 	%f158, [%r158];
	fma.rn.f32 	%f159, %f157, %f158, %f281;
	ld.shared.f32 	%f160, [%r155+4];
	add.s32 	%r159, %r158, %r17;
	ld.shared.f32 	%f161, [%r159];
	fma.rn.f32 	%f281, %f160, %f161, %f159;
	add.s32 	%r266, %r266, 2;
$L__BB0_30:
	setp.eq.s32 	%p26, %r12, 0;
	@%p26 bra 	$L__BB0_32;
	add.s32 	%r160, %r266, %r6;
	shl.b32 	%r161, %r160, 2;
	mov.u32 	%r162, A_tile_B_tile;
	add.s32 	%r163, %r162, %r161;
	ld.shared.f32 	%f162, [%r163];
	mad.lo.s32 	%r164, %r266, %r65, %r1;
	shl.b32 	%r165, %r164, 2;
	add.s32 	%r166, %r5, %r165;
	ld.shared.f32 	%f163, [%r166];
	fma.rn.f32 	%f281, %f162, %f163, %f281;
$L__BB0_32:
	setp.ge.s32 	%p28, %r14, %r64;
	bar.sync 	0;
	mov.f32 	%f282, 0f00000000;
	or.pred  	%p29, %p6, %p28;
	@%p29 bra 	$L__BB0_34;
	add.s32 	%r167, %r14, %r23;
	mul.wide.s32 	%rd13, %r167, 4;
	add.s64 	%rd14, %rd1, %rd13;
	ld.global.f32 	%f282, [%rd14];
$L__BB0_34:
	st.shared.f32 	[%r7], %f282;
	bar.sync 	0;
	@%p8 bra 	$L__BB0_46;
	setp.lt.u32 	%p31, %r8, 7;
	mov.b32 	%r270, 0;
	@%p31 bra 	$L__BB0_38;
	mov.b32 	%r268, 0;
$L__BB0_37:
	.pragma "nounroll";
	add.s32 	%r170, %r268, %r6;
	shl.b32 	%r171, %r170, 2;
	mov.u32 	%r172, A_tile_B_tile;
	add.s32 	%r173, %r172, %r171;
	ld.shared.f32 	%f166, [%r173];
	mad.lo.s32 	%r174, %r268, %r65, %r1;
	shl.b32 	%r175, %r174, 2;
	add.s32 	%r176, %r5, %r175;
	ld.shared.f32 	%f167, [%r176];
	fma.rn.f32 	%f168, %f166, %f167, %f290;
	ld.shared.f32 	%f169, [%r173+4];
	add.s32 	%r177, %r176, %r17;
	ld.shared.f32 	%f170, [%r177];
	fma.rn.f32 	%f171, %f169, %f170, %f168;
	ld.shared.f32 	%f172, [%r173+8];
	add.s32 	%r178, %r177, %r17;
	ld.shared.f32 	%f173, [%r178];
	fma.rn.f32 	%f174, %f172, %f173, %f171;
	ld.shared.f32 	%f175, [%r173+12];
	add.s32 	%r179, %r178, %r17;
	ld.shared.f32 	%f176, [%r179];
	fma.rn.f32 	%f177, %f175, %f176, %f174;
	ld.shared.f32 	%f178, [%r173+16];
	add.s32 	%r180, %r179, %r17;
	ld.shared.f32 	%f179, [%r180];
	fma.rn.f32 	%f180, %f178, %f179, %f177;
	ld.shared.f32 	%f181, [%r173+20];
	add.s32 	%r181, %r180, %r17;
	ld.shared.f32 	%f182, [%r181];
	fma.rn.f32 	%f183, %f181, %f182, %f180;
	ld.shared.f32 	%f184, [%r173+24];
	add.s32 	%r182, %r181, %r17;
	ld.shared.f32 	%f185, [%r182];
	fma.rn.f32 	%f186, %f184, %f185, %f183;
	ld.shared.f32 	%f187, [%r173+28];
	add.s32 	%r183, %r182, %r17;
	ld.shared.f32 	%f188, [%r183];
	fma.rn.f32 	%f290, %f187, %f188, %f186;
	add.s32 	%r268, %r268, 8;
	setp.ne.s32 	%p32, %r268, %r11;
	mov.u32 	%r270, %r11;
	@%p32 bra 	$L__BB0_37;
$L__BB0_38:
	setp.eq.s32 	%p33, %r9, 0;
	@%p33 bra 	$L__BB0_46;
	add.s32 	%r184, %r9, -1;
	setp.lt.u32 	%p34, %r184, 3;
	@%p34 bra 	$L__BB0_41;
	add.s32 	%r185, %r270, %r6;
	shl.b32 	%r186, %r185, 2;
	mov.u32 	%r187, A_tile_B_tile;
	add.s32 	%r188, %r187, %r186;
	ld.shared.f32 	%f190, [%r188];
	mad.lo.s32 	%r189, %r270, %r65, %r1;
	shl.b32 	%r190, %r189, 2;
	add.s32 	%r191, %r5, %r190;
	ld.shared.f32 	%f191, [%r191];
	fma.rn.f32 	%f192, %f190, %f191, %f290;
	ld.shared.f32 	%f193, [%r188+4];
	add.s32 	%r192, %r191, %r17;
	ld.shared.f32 	%f194, [%r192];
	fma.rn.f32 	%f195, %f193, %f194, %f192;
	ld.shared.f32 	%f196, [%r188+8];
	add.s32 	%r193, %r192, %r17;
	ld.shared.f32 	%f197, [%r193];
	fma.rn.f32 	%f198, %f196, %f197, %f195;
	ld.shared.f32 	%f199, [%r188+12];
	add.s32 	%r194, %r193, %r17;
	ld.shared.f32 	%f200, [%r194];
	fma.rn.f32 	%f290, %f199, %f200, %f198;
	add.s32 	%r270, %r270, 4;
$L__BB0_41:
	setp.eq.s32 	%p35, %r10, 0;
	@%p35 bra 	$L__BB0_46;
	setp.eq.s32 	%p36, %r10, 1;
	@%p36 bra 	$L__BB0_44;
	add.s32 	%r195, %r270, %r6;
	shl.b32 	%r196, %r195, 2;
	mov.u32 	%r197, A_tile_B_tile;
	add.s32 	%r198, %r197, %r196;
	ld.shared.f32 	%f202, [%r198];
	mad.lo.s32 	%r199, %r270, %r65, %r1;
	shl.b32 	%r200, %r199, 2;
	add.s32 	%r201, %r5, %r200;
	ld.shared.f32 	%f203, [%r201];
	fma.rn.f32 	%f204, %f202, %f203, %f290;
	ld.shared.f32 	%f205, [%r198+4];
	add.s32 	%r202, %r201, %r17;
	ld.shared.f32 	%f206, [%r202];
	fma.rn.f32 	%f290, %f205, %f206, %f204;
	add.s32 	%r270, %r270, 2;
$L__BB0_44:
	setp.eq.s32 	%p37, %r12, 0;
	@%p37 bra 	$L__BB0_46;
	add.s32 	%r203, %r270, %r6;
	shl.b32 	%r204, %r203, 2;
	mov.u32 	%r205, A_tile_B_tile;
	add.s32 	%r206, %r205, %r204;
	ld.shared.f32 	%f207, [%r206];
	mad.lo.s32 	%r207, %r270, %r65, %r1;
	shl.b32 	%r208, %r207, 2;
	add.s32 	%r209, %r5, %r208;
	ld.shared.f32 	%f208, [%r209];
	fma.rn.f32 	%f290, %f207, %f208, %f290;
$L__BB0_46:
	setp.ge.s32 	%p39, %r15, %r64;
	bar.sync 	0;
	mov.f32 	%f291, 0f00000000;
	or.pred  	%p40, %p6, %p39;
	@%p40 bra 	$L__BB0_48;
	add.s32 	%r210, %r15, %r23;
	mul.wide.s32 	%rd15, %r210, 4;
	add.s64 	%rd16, %rd1, %rd15;
	ld.global.f32 	%f291, [%rd16];
$L__BB0_48:
	st.shared.f32 	[%r7], %f291;
	bar.sync 	0;
	@%p8 bra 	$L__BB0_60;
	setp.lt.u32 	%p42, %r8, 7;
	mov.b32 	%r274, 0;
	@%p42 bra 	$L__BB0_52;
	mov.b32 	%r272, 0;
$L__BB0_51:
	.pragma "nounroll";
	add.s32 	%r213, %r272, %r6;
	shl.b32 	%r214, %r213, 2;
	mov.u32 	%r215, A_tile_B_tile;
	add.s32 	%r216, %r215, %r214;
	ld.shared.f32 	%f211, [%r216];
	mad.lo.s32 	%r217, %r272, %r65, %r1;
	shl.b32 	%r218, %r217, 2;
	add.s32 	%r219, %r5, %r218;
	ld.shared.f32 	%f212, [%r219];
	fma.rn.f32 	%f213, %f211, %f212, %f299;
	ld.shared.f32 	%f214, [%r216+4];
	add.s32 	%r220, %r219, %r17;
	ld.shared.f32 	%f215, [%r220];
	fma.rn.f32 	%f216, %f214, %f215, %f213;
	ld.shared.f32 	%f217, [%r216+8];
	add.s32 	%r221, %r220, %r17;
	ld.shared.f32 	%f218, [%r221];
	fma.rn.f32 	%f219, %f217, %f218, %f216;
	ld.shared.f32 	%f220, [%r216+12];
	add.s32 	%r222, %r221, %r17;
	ld.shared.f32 	%f221, [%r222];
	fma.rn.f32 	%f222, %f220, %f221, %f219;
	ld.shared.f32 	%f223, [%r216+16];
	add.s32 	%r223, %r222, %r17;
	ld.shared.f32 	%f224, [%r223];
	fma.rn.f32 	%f225, %f223, %f224, %f222;
	ld.shared.f32 	%f226, [%r216+20];
	add.s32 	%r224, %r223, %r17;
	ld.shared.f32 	%f227, [%r224];
	fma.rn.f32 	%f228, %f226, %f227, %f225;
	ld.shared.f32 	%f229, [%r216+24];
	add.s32 	%r225, %r224, %r17;
	ld.shared.f32 	%f230, [%r225];
	fma.rn.f32 	%f231, %f229, %f230, %f228;
	ld.shared.f32 	%f232, [%r216+28];
	add.s32 	%r226, %r225, %r17;
	ld.shared.f32 	%f233, [%r226];
	fma.rn.f32 	%f299, %f232, %f233, %f231;
	add.s32 	%r272, %r272, 8;
	setp.ne.s32 	%p43, %r272, %r11;
	mov.u32 	%r274, %r11;
	@%p43 bra 	$L__BB0_51;
$L__BB0_52:
	setp.eq.s32 	%p44, %r9, 0;
	@%p44 bra 	$L__BB0_60;
	add.s32 	%r227, %r9, -1;
	setp.lt.u32 	%p45, %r227, 3;
	@%p45 bra 	$L__BB0_55;
	add.s32 	%r228, %r274, %r6;
	shl.b32 	%r229, %r228, 2;
	mov.u32 	%r230, A_tile_B_tile;
	add.s32 	%r231, %r230, %r229;
	ld.shared.f32 	%f235, [%r231];
	mad.lo.s32 	%r232, %r274, %r65, %r1;
	shl.b32 	%r233, %r232, 2;
	add.s32 	%r234, %r5, %r233;
	ld.shared.f32 	%f236, [%r234];
	fma.rn.f32 	%f237, %f235, %f236, %f299;
	ld.shared.f32 	%f238, [%r231+4];
	add.s32 	%r235, %r234, %r17;
	ld.shared.f32 	%f239, [%r235];
	fma.rn.f32 	%f240, %f238, %f239, %f237;
	ld.shared.f32 	%f241, [%r231+8];
	add.s32 	%r236, %r235, %r17;
	ld.shared.f32 	%f242, [%r236];
	fma.rn.f32 	%f243, %f241, %f242, %f240;
	ld.shared.f32 	%f244, [%r231+12];
	add.s32 	%r237, %r236, %r17;
	ld.shared.f32 	%f245, [%r237];
	fma.rn.f32 	%f299, %f244, %f245, %f243;
	add.s32 	%r274, %r274, 4;
$L__BB0_55:
	setp.eq.s32 	%p46, %r10, 0;
	@%p46 bra 	$L__BB0_60;
	setp.eq.s32 	%p47, %r10, 1;
	@%p47 bra 	$L__BB0_58;
	add.s32 	%r238, %r274, %r6;
	shl.b32 	%r239, %r238, 2;
	mov.u32 	%r240, A_tile_B_tile;
	add.s32 	%r241, %r240, %r239;
	ld.shared.f32 	%f247, [%r241];
	mad.lo.s32 	%r242, %r274, %r65, %r1;
	shl.b32 	%r243, %r242, 2;
	add.s32 	%r244, %r5, %r243;
	ld.shared.f32 	%f248, [%r244];
	fma.rn.f32 	%f249, %f247, %f248, %f299;
	ld.shared.f32 	%f250, [%r241+4];
	add.s32 	%r245, %r244, %r17;
	ld.shared.f32 	%f251, [%r245];
	fma.rn.f32 	%f299, %f250, %f251, %f249;
	add.s32 	%r274, %r274, 2;
$L__BB0_58:
	setp.eq.s32 	%p48, %r12, 0;
	@%p48 bra 	$L__BB0_60;
	add.s32 	%r246, %r274, %r6;
	shl.b32 	%r247, %r246, 2;
	mov.u32 	%r248, A_tile_B_tile;
	add.s32 	%r249, %r248, %r247;
	ld.shared.f32 	%f252, [%r249];
	mad.lo.s32 	%r250, %r274, %r65, %r1;
	shl.b32 	%r251, %r250, 2;
	add.s32 	%r252, %r5, %r251;
	ld.shared.f32 	%f253, [%r252];
	fma.rn.f32 	%f299, %f252, %f253, %f299;
$L__BB0_60:
	bar.sync 	0;
	add.s32 	%r257, %r257, 1;
	cvt.rn.f32.u32 	%f254, %r257;
	setp.gt.f32 	%p49, %f1, %f254;
	@%p49 bra 	$L__BB0_2;
$L__BB0_61:
	setp.lt.s32 	%p50, %r3, %r62;
	mul.lo.s32 	%r18, %r3, %r64;
	setp.lt.s32 	%p51, %r4, %r64;
	and.pred  	%p52, %p50, %p51;
	@%p52 bra 	$L__BB0_62;
	bra.uni 	$L__BB0_63;
$L__BB0_62:
	add.s32 	%r253, %r4, %r18;
	mul.wide.s32 	%rd17, %r253, 4;
	add.s64 	%rd18, %rd2, %rd17;
	st.global.f32 	[%rd18], %f272;
$L__BB0_63:
	setp.ge.s32 	%p53, %r3, %r62;
	add.s32 	%r59, %r65, %r4;
	setp.ge.s32 	%p54, %r59, %r64;
	or.pred  	%p55, %p53, %p54;
	@%p55 bra 	$L__BB0_65;
	add.s32 	%r254, %r59, %r18;
	mul.wide.s32 	%rd19, %r254, 4;
	add.s64 	%rd20, %rd2, %rd19;
	st.global.f32 	[%rd20], %f281;
$L__BB0_65:
	setp.ge.s32 	%p56, %r3, %r62;
	add.s32 	%r60, %r59, %r65;
	setp.ge.s32 	%p57, %r60, %r64;
	or.pred  	%p58, %p56, %p57;
	@%p58 bra 	$L__BB0_67;
	add.s32 	%r255, %r60, %r18;
	mul.wide.s32 	%rd21, %r255, 4;
	add.s64 	%rd22, %rd2, %rd21;
	st.global.f32 	[%rd22], %f290;
$L__BB0_67:
	setp.ge.s32 	%p59, %r3, %r62;
	add.s32 	%r61, %r60, %r65;
	setp.ge.s32 	%p60, %r61, %r64;
	or.pred  	%p61, %p59, %p60;
	@%p61 bra 	$L__BB0_69;
	add.s32 	%r256, %r61, %r18;
	mul.wide.s32 	%rd23, %r256, 4;
	add.s64 	%rd24, %rd2, %rd23;
	st.global.f32 	[%rd24], %f299;
$L__BB0_69:
	ret;

}


// ===== COMPILED SASS (sm_100) =====

	.target	sm_100

	.elftype	@"ET_EXEC"


//--------------------- .note.nv.tkinfo           --------------------------
	.section	.note.nv.tkinfo,"",@"SHT_NOTE"
	.sectionflags	@"SHF_NOTE_NV_TKINFO"
	.tkinfo
        /*0018*/ 	.word	0x00000002
        /*0030*/ 	.string	""
        /*0030*/ 	.string	"ptxas"
        /*0030*/ 	.string	"Cuda compilation tools, release 13.0, V13.0.88"
        /*0030*/ 	.string	"Build cuda_13.0.r13.0/compiler.36424714_0"
        /*0030*/ 	.string	"-arch sm_100 -m 64 "



//--------------------- .note.nv.cuinfo           --------------------------
	.section	.note.nv.cuinfo,"",@"SHT_NOTE"
	.sectionflags	@"SHF_NOTE_NV_CUINFO"
        /*0018*/ 	.short	0x0002
        /*001a*/ 	.short	0x0064
        /*001c*/ 	.short	0x0082
	.zero		2


//--------------------- .nv.info                  --------------------------
	.section	.nv.info,"",@"SHT_CUDA_INFO"
	.align	4


	//----- nvinfo : EIATTR_REGCOUNT
	.align		4
        /*0000*/ 	.byte	0x04, 0x2f
        /*0002*/ 	.short	(.L_1 - .L_0)
	.align		4
.L_0:
        /*0004*/ 	.word	index@(_Z22coarseMatrixMul_kerneliiiPfS_S_ijj)
        /*0008*/ 	.word	0x00000020


	//----- nvinfo : EIATTR_FRAME_SIZE
	.align		4
.L_1:
        /*000c*/ 	.byte	0x04, 0x11
        /*000e*/ 	.short	(.L_3 - .L_2)
	.align		4
.L_2:
        /*0010*/ 	.word	index@($__internal_0_$__cuda_sm3x_div_rn_noftz_f32_slowpath)
        /*0014*/ 	.word	0x00000000


	//----- nvinfo : EIATTR_FRAME_SIZE
	.align		4
.L_3:
        /*0018*/ 	.byte	0x04, 0x11
        /*001a*/ 	.short	(.L_5 - .L_4)
	.align		4
.L_4:
        /*001c*/ 	.word	index@(_Z22coarseMatrixMul_kerneliiiPfS_S_ijj)
        /*0020*/ 	.word	0x00000000


	//----- nvinfo : EIATTR_MIN_STACK_SIZE
	.align		4
.L_5:
        /*0024*/ 	.byte	0x04, 0x12
        /*0026*/ 	.short	(.L_7 - .L_6)
	.align		4
.L_6:
        /*0028*/ 	.word	index@(_Z22coarseMatrixMul_kerneliiiPfS_S_ijj)
        /*002c*/ 	.word	0x00000000
.L_7:


//--------------------- .nv.compat                --------------------------
	.section	.nv.compat,"",@"SHT_CUDA_COMPAT_INFO"
	.align	4
        /*0000*/ 	.byte	0x02, 0x09, 0x00, 0x00, 0x02, 0x02, 0x01, 0x00, 0x02, 0x05, 0x05, 0x00, 0x03, 0x07, 0x01, 0x01
        /*0010*/ 	.byte	0x02, 0x03, 0x00, 0x00, 0x02, 0x06, 0x01, 0x00, 0x04, 0x0b, 0x08, 0x00, 0x01, 0x00, 0x00, 0x00
        /*0020*/ 	.byte	0x00, 0x00, 0x00, 0x00


//--------------------- .nv.info._Z22coarseMatrixMul_kerneliiiPfS_S_ijj --------------------------
	.section	.nv.info._Z22coarseMatrixMul_kerneliiiPfS_S_ijj,"",@"SHT_CUDA_INFO"
	.sectionflags	@""
	.align	4


	//----- nvinfo : EIATTR_CUDA_API_VERSION
	.align		4
        /*0000*/ 	.byte	0x04, 0x37
        /*0002*/ 	.short	(.L_9 - .L_8)
.L_8:
        /*0004*/ 	.word	0x00000082


	//----- nvinfo : EIATTR_KPARAM_INFO
	.align		4
.L_9:
        /*0008*/ 	.byte	0x04, 0x17
        /*000a*/ 	.short	(.L_11 - .L_10)
.L_10:
        /*000c*/ 	.word	0x00000000
        /*0010*/ 	.short	0x0008
        /*0012*/ 	.short	0x0030
        /*0014*/ 	.byte	0x00, 0xf0, 0x11, 0x00


	//----- nvinfo : EIATTR_KPARAM_INFO
	.align		4
.L_11:
        /*0018*/ 	.byte	0x04, 0x17
        /*001a*/ 	.short	(.L_13 - .L_12)
.L_12:
        /*001c*/ 	.word	0x00000000
        /*0020*/ 	.short	0x0007
        /*0022*/ 	.short	0x002c
        /*0024*/ 	.byte	0x00, 0xf0, 0x11, 0x00


	//----- nvinfo : EIATTR_KPARAM_INFO
	.align		4
.L_13:
        /*0028*/ 	.byte	0x04, 0x17
        /*002a*/ 	.short	(.L_15 - .L_14)
.L_14:
        /*002c*/ 	.word	0x00000000
        /*0030*/ 	.short	0x0006
        /*0032*/ 	.short	0x0028
        /*0034*/ 	.byte	0x00, 0xf0, 0x11, 0x00


	//----- nvinfo : EIATTR_KPARAM_INFO
	.align		4
.L_15:
        /*0038*/ 	.byte	0x04, 0x17
        /*003a*/ 	.short	(.L_17 - .L_16)
.L_16:
        /*003c*/ 	.word	0x00000000
        /*0040*/ 	.short	0x0005
        /*0042*/ 	.short	0x0020
        /*0044*/ 	.byte	0x00, 0xf5, 0x21, 0x00


	//----- nvinfo : EIATTR_KPARAM_INFO
	.align		4
.L_17:
        /*0048*/ 	.byte	0x04, 0x17
        /*004a*/ 	.short	(.L_19 - .L_18)
.L_18:
        /*004c*/ 	.word	0x00000000
        /*0050*/ 	.short	0x0004
        /*0052*/ 	.short	0x0018
        /*0054*/ 	.byte	0x00, 0xf5, 0x21, 0x00


	//----- nvinfo : EIATTR_KPARAM_INFO
	.align		4
.L_19:
        /*0058*/ 	.byte	0x04, 0x17
        /*005a*/ 	.short	(.L_21 - .L_20)
.L_20:
        /*005c*/ 	.word	0x00000000
        /*0060*/ 	.short	0x0003
        /*0062*/ 	.short	0x0010
        /*0064*/ 	.byte	0x00, 0xf5, 0x21, 0x00


	//----- nvinfo : EIATTR_KPARAM_INFO
	.align		4
.L_21:
        /*0068*/ 	.byte	0x04, 0x17
        /*006a*/ 	.short	(.L_23 - .L_22)
.L_22:
        /*006c*/ 	.word	0x00000000
        /*0070*/ 	.short	0x0002
        /*0072*/ 	.short	0x0008
        /*0074*/ 	.byte	0x00, 0xf0, 0x11, 0x00


	//----- nvinfo : EIATTR_KPARAM_INFO
	.align		4
.L_23:
        /*0078*/ 	.byte	0x04, 0x17
        /*007a*/ 	.short	(.L_25 - .L_24)
.L_24:
        /*007c*/ 	.word	0x00000000
        /*0080*/ 	.short	0x0001
        /*0082*/ 	.short	0x0004
        /*0084*/ 	.byte	0x00, 0xf0, 0x11, 0x00


	//----- nvinfo : EIATTR_KPARAM_INFO
	.align		4
.L_25:
        /*0088*/ 	.byte	0x04, 0x17
        /*008a*/ 	.short	(.L_27 - .L_26)
.L_26:
        /*008c*/ 	.word	0x00000000
        /*0090*/ 	.short	0x0000
        /*0092*/ 	.short	0x0000
        /*0094*/ 	.byte	0x00, 0xf0, 0x11, 0x00


	//----- nvinfo : EIATTR_SPARSE_MMA_MASK
	.align		4
.L_27:
        /*0098*/ 	.byte	0x03, 0x50
        /*009a*/ 	.short	0x0000


	//----- nvinfo : EIATTR_MAXREG_COUNT
	.align		4
        /*009c*/ 	.byte	0x03, 0x1b
        /*009e*/ 	.short	0x00ff


	//----- nvinfo : EIATTR_NUM_BARRIERS
	.align		4
        /*00a0*/ 	.byte	0x02, 0x4c
        /*00a2*/ 	.byte	0x01
	.zero		1


	//----- nvinfo : EIATTR_MERCURY_ISA_VERSION
	.align		4
        /*00a4*/ 	.byte	0x03, 0x5f
        /*00a6*/ 	.short	0x0101


	//----- nvinfo : EIATTR_VRC_CTA_INIT_COUNT
	.align		4
        /*00a8*/ 	.byte	0x02, 0x4a
	.zero		1
	.zero		1


	//----- nvinfo : EIATTR_EXIT_INSTR_OFFSETS
	.align		4
        /*00ac*/ 	.byte	0x04, 0x1c
        /*00ae*/ 	.short	(.L_29 - .L_28)


	//   ....[0]....
.L_28:
        /*00b0*/ 	.word	0x000020c0


	//   ....[1]....
        /*00b4*/ 	.word	0x00002110


	//----- nvinfo : EIATTR_CRS_STACK_SIZE
	.align		4
.L_29:
        /*00b8*/ 	.byte	0x04, 0x1e
        /*00ba*/ 	.short	(.L_31 - .L_30)
.L_30:
        /*00bc*/ 	.word	0x00000000


	//----- nvinfo : EIATTR_CBANK_PARAM_SIZE
	.align		4
.L_31:
        /*00c0*/ 	.byte	0x03, 0x19
        /*00c2*/ 	.short	0x0034


	//----- nvinfo : EIATTR_PARAM_CBANK
	.align		4
        /*00c4*/ 	.byte	0x04, 0x0a
        /*00c6*/ 	.short	(.L_33 - .L_32)
	.align		4
.L_32:
        /*00c8*/ 	.word	index@(.nv.constant0._Z22coarseMatrixMul_kerneliiiPfS_S_ijj)
        /*00cc*/ 	.short	0x0380
        /*00ce*/ 	.short	0x0034


	//----- nvinfo : EIATTR_SW_WAR
	.align		4
.L_33:
        /*00d0*/ 	.byte	0x04, 0x36
        /*00d2*/ 	.short	(.L_35 - .L_34)
.L_34:
        /*00d4*/ 	.word	0x00000008
.L_35:


//--------------------- .nv.callgraph             --------------------------
	.section	.nv.callgraph,"",@"SHT_CUDA_CALLGRAPH"
	.align	4
	.sectionentsize	8
	.align		4
        /*0000*/ 	.word	0x00000000
	.align		4
        /*0004*/ 	.word	0xffffffff
	.align		4
        /*0008*/ 	.word	0x00000000
	.align		4
        /*000c*/ 	.word	0xfffffffe
	.align		4
        /*0010*/ 	.word	0x00000000
	.align		4
        /*0014*/ 	.word	0xfffffffd
	.align		4
        /*0018*/ 	.word	0x00000000
	.align		4
        /*001c*/ 	.word	0xfffffffc


//--------------------- .text._Z22coarseMatrixMul_kerneliiiPfS_S_ijj --------------------------
	.section	.text._Z22coarseMatrixMul_kerneliiiPfS_S_ijj,"ax",@progbits
	.align	128
        .global         _Z22coarseMatrixMul_kerneliiiPfS_S_ijj
        .type           _Z22coarseMatrixMul_kerneliiiPfS_S_ijj,@function
        .size           _Z22coarseMatrixMul_kerneliiiPfS_S_ijj,(.L_x_38 - _Z22coarseMatrixMul_kerneliiiPfS_S_ijj)
        .other          _Z22coarseMatrixMul_kerneliiiPfS_S_ijj,@"STO_CUDA_ENTRY STV_DEFAULT"
_Z22coarseMatrixMul_kerneliiiPfS_S_ijj:
.text._Z22coarseMatrixMul_kerneliiiPfS_S_ijj:
[----:B------:R-:W-:Y:S08]  /*0000*/  LDC R1, c[0x0][0x37c] ;  /* 0x0000df00ff017b82 */ /* 0x000ff00000000800 */
[----:B------:R-:W0:Y:S01]  /*0010*/  LDC R9, c[0x0][0x3a8] ;  /* 0x0000ea00ff097b82 */ /* 0x000e220000000800 */
[----:B------:R-:W1:Y:S01]  /*0020*/  LDCU UR6, c[0x0][0x384] ;  /* 0x00007080ff0677ac */ /* 0x000e620008000800 */
[----:B------:R-:W2:Y:S01]  /*0030*/  S2R R0, SR_TID.Y ;  /* 0x0000000000007919 */ /* 0x000ea20000002200 */
[----:B------:R-:W3:Y:S05]  /*0040*/  S2R R2, SR_TID.X ;  /* 0x0000000000027919 */ /* 0x000eea0000002100 */
[----:B------:R-:W4:Y:S08]  /*0050*/  S2UR UR4, SR_CTAID.X ;  /* 0x00000000000479c3 */ /* 0x000f300000002500 */
[----:B------:R-:W2:Y:S01]  /*0060*/  S2UR UR5, SR_CTAID.Y ;  /* 0x00000000000579c3 */ /* 0x000ea20000002600 */
[----:B-1----:R-:W-:-:S02]  /*0070*/  I2FP.F32.S32 R5, UR6 ;  /* 0x0000000600057c45 */ /* 0x002fc40008201400 */
[----:B0-----:R-:W-:-:S04]  /*0080*/  I2FP.F32.S32 R6, R9 ;  /* 0x0000000900067245 */ /* 0x001fc80000201400 */
[----:B------:R-:W0:Y:S01]  /*0090*/  MUFU.RCP R3, R6 ;  /* 0x0000000600037308 */ /* 0x000e220000001000 */
[----:B----4-:R-:W-:-:S07]  /*00a0*/  IMAD R7, R9, UR4, RZ ;  /* 0x0000000409077c24 */ /* 0x010fce000f8e02ff */
[----:B------:R-:W1:Y:S01]  /*00b0*/  FCHK P0, R5, R6 ;  /* 0x0000000605007302 */ /* 0x000e620000000000 */
[----:B0-----:R-:W-:-:S04]  /*00c0*/  FFMA R4, -R6, R3, 1 ;  /* 0x3f80000006047423 */ /* 0x001fc80000000103 */
[----:B------:R-:W-:-:S04]  /*00d0*/  FFMA R4, R3, R4, R3 ;  /* 0x0000000403047223 */ /* 0x000fc80000000003 */
[----:B------:R-:W-:-:S04]  /*00e0*/  FFMA R3, R5, R4, RZ ;  /* 0x0000000405037223 */ /* 0x000fc800000000ff */
[----:B------:R-:W-:-:S04]  /*00f0*/  FFMA R8, -R6, R3, R5 ;  /* 0x0000000306087223 */ /* 0x000fc80000000105 */
[----:B------:R-:W-:Y:S01]  /*0100*/  FFMA R10, R4, R8, R3 ;  /* 0x00000008040a7223 */ /* 0x000fe20000000003 */
[----:B--2---:R-:W-:Y:S01]  /*0110*/  IMAD R3, R9, UR5, R0 ;  /* 0x0000000509037c24 */ /* 0x004fe2000f8e0200 */
[----:B---3--:R-:W-:Y:S01]  /*0120*/  LEA R4, R7, R2, 0x2 ;  /* 0x0000000207047211 */ /* 0x008fe200078e10ff */
[----:B-1----:R-:W-:Y:S06]  /*0130*/  @!P0 BRA `(.L_x_0) ;  /* 0x00000000000c8947 */ /* 0x002fec0003800000 */
[----:B------:R-:W-:-:S07]  /*0140*/  MOV R8, 0x160 ;  /* 0x0000016000087802 */ /* 0x000fce0000000f00 */
[----:B------:R-:W-:Y:S05]  /*0150*/  CALL.REL.NOINC `($__internal_0_$__cuda_sm3x_div_rn_noftz_f32_slowpath) ;  /* 0x0000001c00f07944 */ /* 0x000fea0003c00000 */
[----:B------:R-:W-:-:S07]  /*0160*/  IMAD.MOV.U32 R10, RZ, RZ, R5 ;  /* 0x000000ffff0a7224 */ /* 0x000fce00078e0005 */
.L_x_0:
[----:B------:R-:W0:Y:S01]  /*0170*/  FRND.CEIL R5, R10 ;  /* 0x0000000a00057307 */ /* 0x000e220000209000 */
[----:B------:R-:W1:Y:S01]  /*0180*/  LDCU.64 UR12, c[0x0][0x358] ;  /* 0x00006b00ff0c77ac */ /* 0x000e620008000a00 */
[----:B------:R-:W-:Y:S02]  /*0190*/  CS2R R6, SRZ ;  /* 0x0000000000067805 */ /* 0x000fe4000001ff00 */
[----:B------:R-:W-:Y:S02]  /*01a0*/  CS2R R8, SRZ ;  /* 0x0000000000087805 */ /* 0x000fe4000001ff00 */
[----:B0-----:R-:W-:-:S13]  /*01b0*/  FSETP.GT.AND P0, PT, R5, RZ, PT ;  /* 0x000000ff0500720b */ /* 0x001fda0003f04000 */
[----:B-1----:R-:W-:Y:S05]  /*01c0*/  @!P0 BRA `(.L_x_1) ;  /* 0x0000001c00548947 */ /* 0x002fea0003800000 */
[----:B------:R-:W0:Y:S01]  /*01d0*/  S2UR UR6, SR_CgaCtaId ;  /* 0x00000000000679c3 */ /* 0x000e220000008800 */
[----:B------:R-:W1:Y:S01]  /*01e0*/  LDCU.64 UR14, c[0x0][0x3a8] ;  /* 0x00007500ff0e77ac */ /* 0x000e620008000a00 */
[----:B------:R-:W-:Y:S01]  /*01f0*/  HFMA2 R6, -RZ, RZ, 0, 0 ;  /* 0x00000000ff067431 */ /* 0x000fe200000001ff */
[----:B------:R-:W-:Y:S01]  /*0200*/  UMOV UR5, 0x400 ;  /* 0x0000040000057882 */ /* 0x000fe20000000000 */
[----:B-1----:R-:W-:Y:S01]  /*0210*/  ULOP3.LUT UR4, UR15, 0xfffffffc, URZ, 0xc0, !UPT ;  /* 0xfffffffc0f047892 */ /* 0x002fe2000f8ec0ff */
[----:B------:R-:W-:Y:S01]  /*0220*/  IADD3 R10, PT, PT, R4, UR14, RZ ;  /* 0x0000000e040a7c10 */ /* 0x000fe2000fffe0ff */
[----:B------:R-:W-:Y:S01]  /*0230*/  IMAD R11, R0, UR14, RZ ;  /* 0x0000000e000b7c24 */ /* 0x000fe2000f8e02ff */
[----:B------:R-:W-:Y:S02]  /*0240*/  UIADD3 UR8, UPT, UPT, UR14, -0x1, URZ ;  /* 0xffffffff0e087890 */ /* 0x000fe4000fffe0ff */
[----:B0-----:R-:W-:Y:S01]  /*0250*/  ULEA UR5, UR6, UR5, 0x18 ;  /* 0x0000000506057291 */ /* 0x001fe2000f8ec0ff */
[----:B------:R-:W-:Y:S01]  /*0260*/  VIADD R12, R10, UR14 ;  /* 0x0000000e0a0c7c36 */ /* 0x000fe20008000000 */
[----:B------:R-:W-:Y:S01]  /*0270*/  ULOP3.LUT UR6, UR14, 0x7ffffff8, URZ, 0xc0, !UPT ;  /* 0x7ffffff80e067892 */ /* 0x000fe2000f8ec0ff */
[----:B------:R-:W-:Y:S01]  /*0280*/  IMAD.IADD R19, R11, 0x1, R2 ;  /* 0x000000010b137824 */ /* 0x000fe200078e0202 */
[----:B------:R-:W-:-:S02]  /*0290*/  UIADD3 UR7, UPT, UPT, UR4, UR5, URZ ;  /* 0x0000000504077290 */ /* 0x000fc4000fffe0ff */
[----:B------:R-:W-:Y:S01]  /*02a0*/  LEA R20, R2, UR4, 0x2 ;  /* 0x0000000402147c11 */ /* 0x000fe2000f8e10ff */
[----:B------:R-:W-:Y:S02]  /*02b0*/  ULOP3.LUT UR9, UR14, 0x7, URZ, 0xc0, !UPT ;  /* 0x000000070e097892 */ /* 0x000fe4000f8ec0ff */
[----:B------:R-:W-:Y:S01]  /*02c0*/  IADD3 R13, PT, PT, R12, UR14, RZ ;  /* 0x0000000e0c0d7c10 */ /* 0x000fe2000fffe0ff */
[----:B------:R-:W-:Y:S01]  /*02d0*/  IMAD.U32 R18, RZ, RZ, UR6 ;  /* 0x00000006ff127e24 */ /* 0x000fe2000f8e00ff */
[----:B------:R-:W-:Y:S01]  /*02e0*/  IADD3 R20, PT, PT, R20, UR5, RZ ;  /* 0x0000000514147c10 */ /* 0x000fe2000fffe0ff */
[----:B------:R-:W-:Y:S01]  /*02f0*/  ULOP3.LUT UR10, UR14, 0x3, URZ, 0xc0, !UPT ;  /* 0x000000030e0a7892 */ /* 0x000fe2000f8ec0ff */
[----:B------:R-:W-:Y:S01]  /*0300*/  LEA R19, R19, UR7, 0x2 ;  /* 0x0000000713137c11 */ /* 0x000fe2000f8e10ff */
[----:B------:R-:W-:Y:S01]  /*0310*/  ULOP3.LUT UR11, UR14, 0x1, URZ, 0xc0, !UPT ;  /* 0x000000010e0b7892 */ /* 0x000fe2000f8ec0ff */
[----:B------:R-:W-:-:S11]  /*0320*/  UMOV UR4, URZ ;  /* 0x000000ff00047c82 */ /* 0x000fd60008000000 */
.L_x_28:
[----:B0-----:R-:W0:Y:S01]  /*0330*/  LDC R21, c[0x0][0x3a8] ;  /* 0x0000ea00ff157b82 */ /* 0x001e220000000800 */
[----:B-1----:R-:W1:Y:S01]  /*0340*/  LDCU.64 UR14, c[0x0][0x380] ;  /* 0x00007000ff0e77ac */ /* 0x002e620008000a00 */
[----:B------:R-:W-:Y:S01]  /*0350*/  MOV R24, RZ ;  /* 0x000000ff00187202 */ /* 0x000fe20000000f00 */
[----:B--2---:R-:W2:Y:S01]  /*0360*/  LDCU UR16, c[0x0][0x388] ;  /* 0x00007100ff1077ac */ /* 0x004ea20008000800 */
[C---:B0-----:R-:W-:Y:S02]  /*0370*/  IMAD R22, R21.reuse, UR4, R2 ;  /* 0x0000000415167c24 */ /* 0x041fe4000f8e0202 */
[----:B------:R-:W-:-:S03]  /*0380*/  IMAD R23, R21, UR4, R0 ;  /* 0x0000000415177c24 */ /* 0x000fc6000f8e0200 */
[----:B-1----:R-:W-:Y:S02]  /*0390*/  ISETP.GE.AND P1, PT, R22, UR15, PT ;  /* 0x0000000f16007c0c */ /* 0x002fe4000bf26270 */
[----:B------:R-:W-:Y:S02]  /*03a0*/  ISETP.GE.AND P0, PT, R23, UR15, PT ;  /* 0x0000000f17007c0c */ /* 0x000fe4000bf06270 */
[----:B------:R-:W-:Y:S02]  /*03b0*/  ISETP.GE.OR P1, PT, R3, UR14, P1 ;  /* 0x0000000e03007c0c */ /* 0x000fe40008f26670 */
[----:B--2---:R-:W-:-:S11]  /*03c0*/  ISETP.GE.OR P2, PT, R4, UR16, P0 ;  /* 0x0000001004007c0c */ /* 0x004fd60008746670 */
[----:B------:R-:W0:Y:S01]  /*03d0*/  @!P1 LDC.64 R16, c[0x0][0x390] ;  /* 0x0000e400ff109b82 */ /* 0x000e220000000a00 */
[----:B------:R-:W-:Y:S02]  /*03e0*/  @!P1 IMAD R25, R3, UR15, R22 ;  /* 0x0000000f03199c24 */ /* 0x000fe4000f8e0216 */
[----:B------:R-:W-:Y:S02]  /*03f0*/  @!P2 IMAD R27, R23, UR16, R4 ;  /* 0x00000010171bac24 */ /* 0x000fe4000f8e0204 */
[----:B------:R-:W-:-:S03]  /*0400*/  IMAD.MOV.U32 R22, RZ, RZ, RZ ;  /* 0x000000ffff167224 */ /* 0x000fc600078e00ff */
[----:B---3--:R-:W1:Y:S01]  /*0410*/  @!P2 LDC.64 R14, c[0x0][0x398] ;  /* 0x0000e600ff0eab82 */ /* 0x008e620000000a00 */
[----:B0-----:R-:W-:-:S05]  /*0420*/  @!P1 IMAD.WIDE R16, R25, 0x4, R16 ;  /* 0x0000000419109825 */ /* 0x001fca00078e0210 */
[----:B------:R-:W2:Y:S01]  /*0430*/  @!P1 LDG.E R22, desc[UR12][R16.64] ;  /* 0x0000000c10169981 */ /* 0x000ea2000c1e1900 */
[----:B-1----:R-:W-:-:S05]  /*0440*/  @!P2 IMAD.WIDE R14, R27, 0x4, R14 ;  /* 0x000000041b0ea825 */ /* 0x002fca00078e020e */
[----:B------:R-:W3:Y:S01]  /*0450*/  @!P2 LDG.E R24, desc[UR12][R14.64] ;  /* 0x0000000c0e18a981 */ /* 0x000ee2000c1e1900 */
[----:B------:R-:W0:Y:S01]  /*0460*/  S2UR UR6, SR_CgaCtaId ;  /* 0x00000000000679c3 */ /* 0x000e220000008800 */
[----:B------:R-:W-:Y:S01]  /*0470*/  UMOV UR5, 0x400 ;  /* 0x0000040000057882 */ /* 0x000fe20000000000 */
[----:B------:R-:W-:Y:S01]  /*0480*/  IMAD.IADD R25, R11, 0x1, R2 ;  /* 0x000000010b197824 */ /* 0x000fe200078e0202 */
[----:B------:R-:W-:Y:S01]  /*0490*/  ISETP.GE.AND P1, PT, R21, 0x1, PT ;  /* 0x000000011500780c */ /* 0x000fe20003f26270 */
[----:B0-----:R-:W-:-:S06]  /*04a0*/  ULEA UR6, UR6, UR5, 0x18 ;  /* 0x0000000506067291 */ /* 0x001fcc000f8ec0ff */
[----:B------:R-:W-:-:S05]  /*04b0*/  LEA R25, R25, UR6, 0x2 ;  /* 0x0000000619197c11 */ /* 0x000fca000f8e10ff */
[----:B--2---:R0:W-:Y:S04]  /*04c0*/  STS [R25], R22 ;  /* 0x0000001619007388 */ /* 0x0041e80000000800 */
[----:B---3--:R0:W-:Y:S01]  /*04d0*/  STS [R19], R24 ;  /* 0x0000001813007388 */ /* 0x0081e20000000800 */
[----:B------:R-:W-:Y:S06]  /*04e0*/  BAR.SYNC.DEFER_BLOCKING 0x0 ;  /* 0x0000000000007b1d */ /* 0x000fec0000010000 */
[----:B------:R-:W-:Y:S05]  /*04f0*/  @!P1 BRA `(.L_x_2) ;  /* 0x00000004007c9947 */ /* 0x000fea0003800000 */
[----:B------:R-:W-:Y:S01]  /*0500*/  UISETP.GE.U32.AND UP0, UPT, UR8, 0x7, UPT ;  /* 0x000000070800788c */ /* 0x000fe2000bf06070 */
[----:B------:R-:W-:-:S08]  /*0510*/  HFMA2 R14, -RZ, RZ, 0, 0 ;  /* 0x00000000ff0e7431 */ /* 0x000fd000000001ff */
[----:B------:R-:W-:Y:S05]  /*0520*/  BRA.U !UP0, `(.L_x_3) ;  /* 0x0000000108a87547 */ /* 0x000fea000b800000 */
[----:B------:R-:W-:Y:S01]  /*0530*/  LOP3.LUT R18, R21, 0x7ffffff8, RZ, 0xc0, !PT ;  /* 0x7ffffff815127812 */ /* 0x000fe200078ec0ff */
[----:B------:R-:W-:Y:S01]  /*0540*/  IMAD.MOV.U32 R14, RZ, RZ, R20 ;  /* 0x000000ffff0e7224 */ /* 0x000fe200078e0014 */
[----:B------:R-:W-:-:S03]  /*0550*/  LEA R15, R11, UR6, 0x2 ;  /* 0x000000060b0f7c11 */ /* 0x000fc6000f8e10ff */
[----:B------:R-:W-:Y:S01]  /*0560*/  IMAD.MOV R16, RZ, RZ, -R18 ;  /* 0x000000ffff107224 */ /* 0x000fe200078e0a12 */
[----:B------:R-:W-:-:S07]  /*0570*/  IADD3 R15, PT, PT, R15, 0x10, RZ ;  /* 0x000000100f0f7810 */ /* 0x000fce0007ffe0ff */
.L_x_4:
[----:B------:R-:W-:Y:S01]  /*0580*/  LEA R26, R21, R14, 0x2 ;  /* 0x0000000e151a7211 */ /* 0x000fe200078e10ff */
[----:B0-----:R-:W-:Y:S01]  /*0590*/  LDS R22, [R15+-0x10] ;  /* 0xfffff0000f167984 */ /* 0x001fe20000000800 */
[----:B------:R-:W-:-:S03]  /*05a0*/  VIADD R16, R16, 0x8 ;  /* 0x0000000810107836 */ /* 0x000fc60000000000 */
[----:B------:R0:W1:Y:S01]  /*05b0*/  LDS R17, [R14] ;  /* 0x000000000e117984 */ /* 0x0000620000000800 */
[C---:B------:R-:W-:Y:S01]  /*05c0*/  IMAD R28, R21.reuse, 0x4, R26 ;  /* 0x00000004151c7824 */ /* 0x040fe200078e021a */
[----:B------:R-:W-:Y:S02]  /*05d0*/  ISETP.NE.AND P2, PT, R16, RZ, PT ;  /* 0x000000ff1000720c */ /* 0x000fe40003f45270 */
[----:B------:R-:W-:Y:S04]  /*05e0*/  LDS R24, [R15+-0xc] ;  /* 0xfffff4000f187984 */ /* 0x000fe80000000800 */
[----:B------:R-:W2:Y:S01]  /*05f0*/  LDS R25, [R26] ;  /* 0x000000001a197984 */ /* 0x000ea20000000800 */
[----:B0-----:R-:W-:Y:S01]  /*0600*/  LEA R14, R21, R14, 0x5 ;  /* 0x0000000e150e7211 */ /* 0x001fe200078e28ff */
[----:B-1----:R-:W-:-:S02]  /*0610*/  FFMA R17, R22, R17, R9 ;  /* 0x0000001116117223 */ /* 0x002fc40000000009 */
[----:B------:R-:W-:Y:S02]  /*0620*/  LDS R22, [R15+-0x8] ;  /* 0xfffff8000f167984 */ /* 0x000fe40000000800 */
[----:B--2---:R-:W-:Y:S01]  /*0630*/  FFMA R17, R24, R25, R17 ;  /* 0x0000001918117223 */ /* 0x004fe20000000011 */
[C---:B------:R-:W-:Y:S01]  /*0640*/  LEA R25, R21.reuse, R28, 0x2 ;  /* 0x0000001c15197211 */ /* 0x040fe200078e10ff */
[----:B------:R-:W-:Y:S04]  /*0650*/  LDS R24, [R15+-0x4] ;  /* 0xfffffc000f187984 */ /* 0x000fe80000000800 */
[----:B------:R-:W0:Y:S01]  /*0660*/  LDS R28, [R28] ;  /* 0x000000001c1c7984 */ /* 0x000e220000000800 */
[----:B------:R-:W-:-:S03]  /*0670*/  IMAD R27, R21, 0x4, R25 ;  /* 0x00000004151b7824 */ /* 0x000fc600078e0219 */
[----:B------:R-:W1:Y:S04]  /*0680*/  LDS R9, [R25] ;  /* 0x0000000019097984 */ /* 0x000e680000000800 */
[----:B------:R-:W-:Y:S04]  /*0690*/  LDS R26, [R27] ;  /* 0x000000001b1a7984 */ /* 0x000fe80000000800 */
[----:B------:R-:W-:Y:S01]  /*06a0*/  LDS R25, [R15+0x8] ;  /* 0x000008000f197984 */ /* 0x000fe20000000800 */
[----:B0-----:R-:W-:Y:S01]  /*06b0*/  FFMA R17, R22, R28, R17 ;  /* 0x0000001c16117223 */ /* 0x001fe20000000011 */
[----:B------:R-:W-:-:S02]  /*06c0*/  LEA R28, R21, R27, 0x2 ;  /* 0x0000001b151c7211 */ /* 0x000fc400078e10ff */
[----:B------:R-:W-:Y:S01]  /*06d0*/  LDS R22, [R15+0x4] ;  /* 0x000004000f167984 */ /* 0x000fe20000000800 */
[----:B-1----:R-:W-:-:S03]  /*06e0*/  FFMA R17, R24, R9, R17 ;  /* 0x0000000918117223 */ /* 0x002fc60000000011 */
[----:B------:R-:W0:Y:S04]  /*06f0*/  LDS R24, [R15] ;  /* 0x000000000f187984 */ /* 0x000e280000000800 */
[----:B------:R1:W2:Y:S02]  /*0700*/  LDS R9, [R28] ;  /* 0x000000001c097984 */ /* 0x0002a40000000800 */
[----:B-1----:R-:W-:Y:S02]  /*0710*/  IMAD R28, R21, 0x4, R28 ;  /* 0x00000004151c7824 */ /* 0x002fe400078e021c */
[----:B0-----:R-:W-:-:S03]  /*0720*/  FFMA R29, R24, R26, R17 ;  /* 0x0000001a181d7223 */ /* 0x001fc60000000011 */
[----:B------:R-:W-:Y:S01]  /*0730*/  LEA R26, R21, R28, 0x2 ;  /* 0x0000001c151a7211 */ /* 0x000fe200078e10ff */
[----:B------:R-:W0:Y:S01]  /*0740*/  LDS R17, [R28] ;  /* 0x000000001c117984 */ /* 0x000e220000000800 */
[----:B--2---:R-:W-:-:S03]  /*0750*/  FFMA R22, R22, R9, R29 ;  /* 0x0000000916167223 */ /* 0x004fc6000000001d */
[----:B------:R1:W-:Y:S04]  /*0760*/  LDS R24, [R15+0xc] ;  /* 0x00000c000f187984 */ /* 0x0003e80000000800 */
[----:B------:R-:W2:Y:S01]  /*0770*/  LDS R26, [R26] ;  /* 0x000000001a1a7984 */ /* 0x000ea20000000800 */
[----:B-1----:R-:W-:Y:S02]  /*0780*/  VIADD R15, R15, 0x20 ;  /* 0x000000200f0f7836 */ /* 0x002fe40000000000 */
[----:B0-----:R-:W-:-:S04]  /*0790*/  FFMA R17, R25, R17, R22 ;  /* 0x0000001119117223 */ /* 0x001fc80000000016 */
[----:B--2---:R-:W-:Y:S01]  /*07a0*/  FFMA R9, R24, R26, R17 ;  /* 0x0000001a18097223 */ /* 0x004fe20000000011 */
[----:B------:R-:W-:Y:S06]  /*07b0*/  @P2 BRA `(.L_x_4) ;  /* 0xfffffffc00702947 */ /* 0x000fec000383ffff */
[----:B------:R-:W-:-:S07]  /*07c0*/  MOV R14, R18 ;  /* 0x00000012000e7202 */ /* 0x000fce0000000f00 */
.L_x_3:
[----:B------:R-:W-:-:S09]  /*07d0*/  UISETP.NE.AND UP0, UPT, UR9, URZ, UPT ;  /* 0x000000ff0900728c */ /* 0x000fd2000bf05270 */
[----:B------:R-:W-:Y:S05]  /*07e0*/  BRA.U !UP0, `(.L_x_2) ;  /* 0x0000000108c07547 */ /* 0x000fea000b800000 */
[----:B------:R-:W-:Y:S02]  /*07f0*/  UIADD3 UR5, UPT, UPT, UR9, -0x1, URZ ;  /* 0xffffffff09057890 */ /* 0x000fe4000fffe0ff */
[----:B------:R-:W-:Y:S02]  /*0800*/  UISETP.NE.AND UP1, UPT, UR10, URZ, UPT ;  /* 0x000000ff0a00728c */ /* 0x000fe4000bf25270 */
[----:B------:R-:W-:-:S09]  /*0810*/  UISETP.GE.U32.AND UP0, UPT, UR5, 0x3, UPT ;  /* 0x000000030500788c */ /* 0x000fd2000bf06070 */
[----:B------:R-:W-:Y:S05]  /*0820*/  BRA.U !UP0, `(.L_x_5) ;  /* 0x0000000108507547 */ /* 0x000fea000b800000 */
[----:B------:R-:W-:Y:S02]  /*0830*/  IMAD.IADD R15, R11, 0x1, R14 ;  /* 0x000000010b0f7824 */ /* 0x000fe400078e020e */
[C---:B------:R-:W-:Y:S02]  /*0840*/  IMAD R16, R14.reuse, R21, R2 ;  /* 0x000000150e107224 */ /* 0x040fe400078e0202 */
[----:B------:R-:W-:Y:S01]  /*0850*/  VIADD R14, R14, 0x4 ;  /* 0x000000040e0e7836 */ /* 0x000fe20000000000 */
[----:B------:R-:W-:Y:S02]  /*0860*/  LEA R15, R15, UR6, 0x2 ;  /* 0x000000060f0f7c11 */ /* 0x000fe4000f8e10ff */
[----:B0-----:R-:W-:-:S03]  /*0870*/  LEA R22, R16, UR7, 0x2 ;  /* 0x0000000710167c11 */ /* 0x001fc6000f8e10ff */
[----:B------:R-:W-:Y:S01]  /*0880*/  LDS R16, [R15] ;  /* 0x000000000f107984 */ /* 0x000fe20000000800 */
[----:B------:R-:W-:-:S03]  /*0890*/  LEA R24, R21, R22, 0x2 ;  /* 0x0000001615187211 */ /* 0x000fc600078e10ff */
[----:B------:R-:W0:Y:S02]  /*08a0*/  LDS R17, [R22] ;  /* 0x0000000016117984 */ /* 0x000e240000000800 */
[C---:B------:R-:W-:Y:S02]  /*08b0*/  IMAD R28, R21.reuse, 0x4, R24 ;  /* 0x00000004151c7824 */ /* 0x040fe400078e0218 */
[----:B------:R-:W-:Y:S03]  /*08c0*/  LDS R24, [R24] ;  /* 0x0000000018187984 */ /* 0x000fe60000000800 */
[----:B------:R-:W-:Y:S01]  /*08d0*/  LEA R27, R21, R28, 0x2 ;  /* 0x0000001c151b7211 */ /* 0x000fe200078e10ff */
[----:B------:R-:W-:Y:S04]  /*08e0*/  LDS R26, [R15+0x8] ;  /* 0x000008000f1a7984 */ /* 0x000fe80000000800 */
[----:B------:R-:W-:Y:S04]  /*08f0*/  LDS R25, [R15+0xc] ;  /* 0x00000c000f197984 */ /* 0x000fe80000000800 */
[----:B------:R-:W-:Y:S01]  /*0900*/  LDS R27, [R27] ;  /* 0x000000001b1b7984 */ /* 0x000fe20000000800 */
[----:B0-----:R-:W-:-:S03]  /*0910*/  FFMA R16, R16, R17, R9 ;  /* 0x0000001110107223 */ /* 0x001fc60000000009 */
[----:B------:R-:W0:Y:S04]  /*0920*/  LDS R9, [R15+0x4] ;  /* 0x000004000f097984 */ /* 0x000e280000000800 */
[----:B------:R-:W1:Y:S01]  /*0930*/  LDS R17, [R28] ;  /* 0x000000001c117984 */ /* 0x000e620000000800 */
[----:B0-----:R-:W-:-:S04]  /*0940*/  FFMA R9, R9, R24, R16 ;  /* 0x0000001809097223 */ /* 0x001fc80000000010 */
[----:B-1----:R-:W-:-:S04]  /*0950*/  FFMA R9, R26, R17, R9 ;  /* 0x000000111a097223 */ /* 0x002fc80000000009 */
[----:B------:R-:W-:-:S07]  /*0960*/  FFMA R9, R25, R27, R9 ;  /* 0x0000001b19097223 */ /* 0x000fce0000000009 */
.L_x_5:
[----:B------:R-:W-:Y:S05]  /*0970*/  BRA.U !UP1, `(.L_x_2) ;  /* 0x00000001095c7547 */ /* 0x000fea000b800000 */
[----:B------:R-:W-:Y:S02]  /*0980*/  UISETP.NE.AND UP0, UPT, UR10, 0x1, UPT ;  /* 0x000000010a00788c */ /* 0x000fe4000bf05270 */
[----:B------:R-:W-:-:S07]  /*0990*/  UISETP.NE.AND UP1, UPT, UR11, URZ, UPT ;  /* 0x000000ff0b00728c */ /* 0x000fce000bf25270 */
[----:B------:R-:W-:Y:S05]  /*09a0*/  BRA.U !UP0, `(.L_x_6) ;  /* 0x0000000108307547 */ /* 0x000fea000b800000 */
[C---:B------:R-:W-:Y:S01]  /*09b0*/  IMAD R16, R14.reuse, R21, R2 ;  /* 0x000000150e107224 */ /* 0x040fe200078e0202 */
[----:B------:R-:W-:Y:S02]  /*09c0*/  IADD3 R15, PT, PT, R11, R14, RZ ;  /* 0x0000000e0b0f7210 */ /* 0x000fe40007ffe0ff */
[----:B------:R-:W-:Y:S02]  /*09d0*/  IADD3 R14, PT, PT, R14, 0x2, RZ ;  /* 0x000000020e0e7810 */ /* 0x000fe40007ffe0ff */
[----:B0-----:R-:W-:Y:S02]  /*09e0*/  LEA R22, R16, UR7, 0x2 ;  /* 0x0000000710167c11 */ /* 0x001fe4000f8e10ff */
[----:B------:R-:W-:-:S03]  /*09f0*/  LEA R15, R15, UR6, 0x2 ;  /* 0x000000060f0f7c11 */ /* 0x000fc6000f8e10ff */
[----:B------:R-:W-:Y:S01]  /*0a00*/  IMAD R25, R21, 0x4, R22 ;  /* 0x0000000415197824 */ /* 0x000fe200078e0216 */
[----:B------:R-:W-:Y:S04]  /*0a10*/  LDS R17, [R22] ;  /* 0x0000000016117984 */ /* 0x000fe80000000800 */
[----:B------:R-:W0:Y:S04]  /*0a20*/  LDS R16, [R15] ;  /* 0x000000000f107984 */ /* 0x000e280000000800 */
[----:B------:R-:W-:Y:S04]  /*0a30*/  LDS R24, [R15+0x4] ;  /* 0x000004000f187984 */ /* 0x000fe80000000800 */
[----:B------:R-:W1:Y:S01]  /*0a40*/  LDS R25, [R25] ;  /* 0x0000000019197984 */ /* 0x000e620000000800 */
[----:B0-----:R-:W-:-:S04]  /*0a50*/  FFMA R9, R16, R17, R9 ;  /* 0x0000001110097223 */ /* 0x001fc80000000009 */
[----:B-1----:R-:W-:-:S07]  /*0a60*/  FFMA R9, R24, R25, R9 ;  /* 0x0000001918097223 */ /* 0x002fce0000000009 */
.L_x_6:
[----:B------:R-:W-:Y:S05]  /*0a70*/  BRA.U !UP1, `(.L_x_2) ;  /* 0x00000001091c7547 */ /* 0x000fea000b800000 */
[----:B------:R-:W-:Y:S02]  /*0a80*/  IMAD.IADD R15, R11, 0x1, R14 ;  /* 0x000000010b0f7824 */ /* 0x000fe400078e020e */
[----:B------:R-:W-:-:S03]  /*0a90*/  IMAD R14, R14, R21, R2 ;  /* 0x000000150e0e7224 */ /* 0x000fc600078e0202 */
[----:B------:R-:W-:Y:S02]  /*0aa0*/  LEA R15, R15, UR6, 0x2 ;  /* 0x000000060f0f7c11 */ /* 0x000fe4000f8e10ff */
[----:B------:R-:W-:-:S03]  /*0ab0*/  LEA R16, R14, UR7, 0x2 ;  /* 0x000000070e107c11 */ /* 0x000fc6000f8e10ff */
[----:B------:R-:W-:Y:S04]  /*0ac0*/  LDS R14, [R15] ;  /* 0x000000000f0e7984 */ /* 0x000fe80000000800 */
[----:B------:R-:W1:Y:S02]  /*0ad0*/  LDS R16, [R16] ;  /* 0x0000000010107984 */ /* 0x000e640000000800 */
[----:B-1----:R-:W-:-:S07]  /*0ae0*/  FFMA R9, R14, R16, R9 ;  /* 0x000000100e097223 */ /* 0x002fce0000000009 */
.L_x_2:
[----:B------:R-:W-:Y:S01]  /*0af0*/  BAR.SYNC.DEFER_BLOCKING 0x0 ;  /* 0x0000000000007b1d */ /* 0x000fe20000010000 */
[----:B------:R-:W-:Y:S01]  /*0b00*/  ISETP.GE.OR P2, PT, R10, UR16, P0 ;  /* 0x000000100a007c0c */ /* 0x000fe20008746670 */
[----:B------:R-:W-:-:S04]  /*0b10*/  HFMA2 R14, -RZ, RZ, 0, 0 ;  /* 0x00000000ff0e7431 */ /* 0x000fc800000001ff */
[----:B------:R-:W-:Y:S08]  /*0b20*/  BSSY.RECONVERGENT B0, `(.L_x_7) ;  /* 0x0000006000007945 */ /* 0x000ff00003800200 */
[----:B------:R-:W-:Y:S05]  /*0b30*/  @P2 BRA `(.L_x_8) ;  /* 0x0000000000102947 */ /* 0x000fea0003800000 */
[----:B------:R-:W1:Y:S01]  /*0b40*/  LDC.64 R14, c[0x0][0x398] ;  /* 0x0000e600ff0e7b82 */ /* 0x000e620000000a00 */
[----:B------:R-:W-:-:S04]  /*0b50*/  IMAD R17, R23, UR16, R10 ;  /* 0x0000001017117c24 */ /* 0x000fc8000f8e020a */
[----:B-1----:R-:W-:-:S06]  /*0b60*/  IMAD.WIDE R14, R17, 0x4, R14 ;  /* 0x00000004110e7825 */ /* 0x002fcc00078e020e */
[----:B------:R1:W5:Y:S02]  /*0b70*/  LDG.E R14, desc[UR12][R14.64] ;  /* 0x0000000c0e0e7981 */ /* 0x000364000c1e1900 */
.L_x_8:
[----:B------:R-:W-:Y:S05]  /*0b80*/  BSYNC.RECONVERGENT B0 ;  /* 0x0000000000007941 */ /* 0x000fea0003800200 */
.L_x_7:
[----:B-----5:R2:W-:Y:S01]  /*0b90*/  STS [R19], R14 ;  /* 0x0000000e13007388 */ /* 0x0205e20000000800 */
[----:B------:R-:W-:Y:S06]  /*0ba0*/  BAR.SYNC.DEFER_BLOCKING 0x0 ;  /* 0x0000000000007b1d */ /* 0x000fec0000010000 */
[----:B------:R-:W-:Y:S05]  /*0bb0*/  @!P1 BRA `(.L_x_9) ;  /* 0x0000000400749947 */ /* 0x000fea0003800000 */
[----:B------:R-:W-:Y:S01]  /*0bc0*/  UISETP.GE.U32.AND UP0, UPT, UR8, 0x7, UPT ;  /* 0x000000070800788c */ /* 0x000fe2000bf06070 */
[----:B--2---:R-:W-:-:S08]  /*0bd0*/  IMAD.MOV.U32 R14, RZ, RZ, RZ ;  /* 0x000000ffff0e7224 */ /* 0x004fd000078e00ff */
[----:B------:R-:W-:Y:S05]  /*0be0*/  BRA.U !UP0, `(.L_x_10) ;  /* 0x0000000108a07547 */ /* 0x000fea000b800000 */
[----:B------:R-:W-:-:S05]  /*0bf0*/  UMOV UR5, URZ ;  /* 0x000000ff00057c82 */ /* 0x000fca0008000000 */
.L_x_11:
[----:B-1----:R-:W-:Y:S01]  /*0c00*/  IMAD R15, R21, UR5, R2 ;  /* 0x00000005150f7c24 */ /* 0x002fe2000f8e0202 */
[----:B------:R-:W-:Y:S01]  /*0c10*/  IADD3 R14, PT, PT, R11, UR5, RZ ;  /* 0x000000050b0e7c10 */ /* 0x000fe2000fffe0ff */
[----:B------:R-:W-:-:S03]  /*0c20*/  UIADD3 UR5, UPT, UPT, UR5, 0x8, URZ ;  /* 0x0000000805057890 */ /* 0x000fc6000fffe0ff */
[----:B------:R-:W-:Y:S02]  /*0c30*/  LEA R14, R14, UR6, 0x2 ;  /* 0x000000060e0e7c11 */ /* 0x000fe4000f8e10ff */
[----:B0-----:R-:W-:Y:S02]  /*0c40*/  LEA R22, R15, UR7, 0x2 ;  /* 0x000000070f167c11 */ /* 0x001fe4000f8e10ff */
[----:B------:R-:W-:Y:S01]  /*0c50*/  ISETP.NE.AND P2, PT, R18, UR5, PT ;  /* 0x0000000512007c0c */ /* 0x000fe2000bf45270 */
[----:B------:R-:W-:Y:S02]  /*0c60*/  LDS R17, [R14] ;  /* 0x000000000e117984 */ /* 0x000fe40000000800 */
[C---:B------:R-:W-:Y:S02]  /*0c70*/  IMAD R16, R21.reuse, 0x4, R22 ;  /* 0x0000000415107824 */ /* 0x040fe400078e0216 */
[----:B------:R-:W0:Y:S03]  /*0c80*/  LDS R24, [R22] ;  /* 0x0000000016187984 */ /* 0x000e260000000800 */
[C---:B------:R-:W-:Y:S01]  /*0c90*/  LEA R28, R21.reuse, R16, 0x2 ;  /* 0x00000010151c7211 */ /* 0x040fe200078e10ff */
[----:B------:R-:W-:Y:S04]  /*0ca0*/  LDS R15, [R14+0x4] ;  /* 0x000004000e0f7984 */ /* 0x000fe80000000800 */
[----:B------:R-:W1:Y:S01]  /*0cb0*/  LDS R16, [R16] ;  /* 0x0000000010107984 */ /* 0x000e620000000800 */
[----:B------:R-:W-:-:S03]  /*0cc0*/  IMAD R27, R21, 0x4, R28 ;  /* 0x00000004151b7824 */ /* 0x000fc600078e021c */
[----:B------:R-:W-:Y:S02]  /*0cd0*/  LDS R26, [R14+0x8] ;  /* 0x000008000e1a7984 */ /* 0x000fe40000000800 */
[----:B------:R-:W-:Y:S02]  /*0ce0*/  LEA R29, R21, R27, 0x2 ;  /* 0x0000001b151d7211 */ /* 0x000fe400078e10ff */
[----:B------:R-:W2:Y:S01]  /*0cf0*/  LDS R28, [R28] ;  /* 0x000000001c1c7984 */ /* 0x000ea20000000800 */
[----:B0-----:R-:W-:-:S03]  /*0d00*/  FFMA R24, R17, R24, R8 ;  /* 0x0000001811187223 */ /* 0x001fc60000000008 */
[----:B------:R-:W-:Y:S04]  /*0d10*/  LDS R8, [R14+0xc] ;  /* 0x00000c000e087984 */ /* 0x000fe80000000800 */
[----:B------:R0:W3:Y:S01]  /*0d20*/  LDS R17, [R27] ;  /* 0x000000001b117984 */ /* 0x0000e20000000800 */
[----:B-1----:R-:W-:Y:S01]  /*0d30*/  FFMA R15, R15, R16, R24 ;  /* 0x000000100f0f7223 */ /* 0x002fe20000000018 */
[C---:B------:R-:W-:Y:S02]  /*0d40*/  IMAD R24, R21.reuse, 0x4, R29 ;  /* 0x0000000415187824 */ /* 0x040fe400078e021d */
[----:B------:R-:W-:Y:S03]  /*0d50*/  LDS R16, [R29] ;  /* 0x000000001d107984 */ /* 0x000fe60000000800 */
[C---:B------:R-:W-:Y:S01]  /*0d60*/  LEA R22, R21.reuse, R24, 0x2 ;  /* 0x0000001815167211 */ /* 0x040fe200078e10ff */
[----:B--2---:R-:W-:Y:S01]  /*0d70*/  FFMA R25, R26, R28, R15 ;  /* 0x0000001c1a197223 */ /* 0x004fe2000000000f */
[----:B------:R-:W-:Y:S03]  /*0d80*/  LDS R24, [R24] ;  /* 0x0000000018187984 */ /* 0x000fe60000000800 */
[----:B0-----:R-:W-:Y:S01]  /*0d90*/  IMAD R27, R21, 0x4, R22 ;  /* 0x00000004151b7824 */ /* 0x001fe200078e0216 */
[----:B------:R-:W0:Y:S05]  /*0da0*/  LDS R15, [R14+0x10] ;  /* 0x000010000e0f7984 */ /* 0x000e2a0000000800 */
[----:B------:R-:W-:Y:S01]  /*0db0*/  LDS R27, [R27] ;  /* 0x000000001b1b7984 */ /* 0x000fe20000000800 */
[----:B---3--:R-:W-:-:S03]  /*0dc0*/  FFMA R26, R8, R17, R25 ;  /* 0x00000011081a7223 */ /* 0x008fc60000000019 */
[----:B------:R-:W1:Y:S04]  /*0dd0*/  LDS R17, [R14+0x14] ;  /* 0x000014000e117984 */ /* 0x000e680000000800 */
[----:B------:R-:W-:Y:S04]  /*0de0*/  LDS R8, [R22] ;  /* 0x0000000016087984 */ /* 0x000fe80000000800 */
[----:B------:R-:W2:Y:S04]  /*0df0*/  LDS R25, [R14+0x18] ;  /* 0x000018000e197984 */ /* 0x000ea80000000800 */
[----:B------:R-:W3:Y:S01]  /*0e00*/  LDS R22, [R14+0x1c] ;  /* 0x00001c000e167984 */ /* 0x000ee20000000800 */
[----:B0-----:R-:W-:-:S04]  /*0e10*/  FFMA R16, R15, R16, R26 ;  /* 0x000000100f107223 */ /* 0x001fc8000000001a */
[----:B-1----:R-:W-:-:S04]  /*0e20*/  FFMA R16, R17, R24, R16 ;  /* 0x0000001811107223 */ /* 0x002fc80000000010 */
[----:B--2---:R-:W-:-:S04]  /*0e30*/  FFMA R25, R25, R8, R16 ;  /* 0x0000000819197223 */ /* 0x004fc80000000010 */
[----:B---3--:R-:W-:Y:S01]  /*0e40*/  FFMA R8, R22, R27, R25 ;  /* 0x0000001b16087223 */ /* 0x008fe20000000019 */
[----:B------:R-:W-:Y:S06]  /*0e50*/  @P2 BRA `(.L_x_11) ;  /* 0xfffffffc00682947 */ /* 0x000fec000383ffff */
[----:B------:R-:W-:-:S07]  /*0e60*/  MOV R14, R18 ;  /* 0x00000012000e7202 */ /* 0x000fce0000000f00 */
.L_x_10:
[----:B------:R-:W-:-:S09]  /*0e70*/  UISETP.NE.AND UP0, UPT, UR9, URZ, UPT ;  /* 0x000000ff0900728c */ /* 0x000fd2000bf05270 */
[----:B------:R-:W-:Y:S05]  /*0e80*/  BRA.U !UP0, `(.L_x_9) ;  /* 0x0000000108c07547 */ /* 0x000fea000b800000 */
[----:B------:R-:W-:Y:S02]  /*0e90*/  UIADD3 UR5, UPT, UPT, UR9, -0x1, URZ ;  /* 0xffffffff09057890 */ /* 0x000fe4000fffe0ff */
[----:B------:R-:W-:Y:S02]  /*0ea0*/  UISETP.NE.AND UP1, UPT, UR10, URZ, UPT ;  /* 0x000000ff0a00728c */ /* 0x000fe4000bf25270 */
[----:B------:R-:W-:-:S09]  /*0eb0*/  UISETP.GE.U32.AND UP0, UPT, UR5, 0x3, UPT ;  /* 0x000000030500788c */ /* 0x000fd2000bf06070 */
[----:B------:R-:W-:Y:S05]  /*0ec0*/  BRA.U !UP0, `(.L_x_12) ;  /* 0x0000000108507547 */ /* 0x000fea000b800000 */
[----:B-1----:R-:W-:Y:S02]  /*0ed0*/  IMAD.IADD R15, R11, 0x1, R14 ;  /* 0x000000010b0f7824 */ /* 0x002fe400078e020e */
[C---:B------:R-:W-:Y:S02]  /*0ee0*/  IMAD R16, R14.reuse, R21, R2 ;  /* 0x000000150e107224 */ /* 0x040fe400078e0202 */
[----:B------:R-:W-:Y:S01]  /*0ef0*/  VIADD R14, R14, 0x4 ;  /* 0x000000040e0e7836 */ /* 0x000fe20000000000 */
[----:B------:R-:W-:Y:S02]  /*0f00*/  LEA R15, R15, UR6, 0x2 ;  /* 0x000000060f0f7c11 */ /* 0x000fe4000f8e10ff */
[----:B------:R-:W-:-:S03]  /*0f10*/  LEA R16, R16, UR7, 0x2 ;  /* 0x0000000710107c11 */ /* 0x000fc6000f8e10ff */
[----:B------:R-:W-:Y:S01]  /*0f20*/  LDS R17, [R15] ;  /* 0x000000000f117984 */ /* 0x000fe20000000800 */
[----:B0-----:R-:W-:-:S03]  /*0f30*/  LEA R24, R21, R16, 0x2 ;  /* 0x0000001015187211 */ /* 0x001fc600078e10ff */
        /* <DEDUP_REMOVED lines=13> */
.L_x_12:
[----:B------:R-:W-:Y:S05]  /*1010*/  BRA.U !UP1, `(.L_x_9) ;  /* 0x00000001095c7547 */ /* 0x000fea000b800000 */
[----:B------:R-:W-:Y:S02]  /*1020*/  UISETP.NE.AND UP0, UPT, UR10, 0x1, UPT ;  /* 0x000000010a00788c */ /* 0x000fe4000bf05270 */
[----:B------:R-:W-:-:S07]  /*1030*/  UISETP.NE.AND UP1, UPT, UR11, URZ, UPT ;  /* 0x000000ff0b00728c */ /* 0x000fce000bf25270 */
[----:B------:R-:W-:Y:S05]  /*1040*/  BRA.U !UP0, `(.L_x_13) ;  /* 0x0000000108307547 */ /* 0x000fea000b800000 */
[C---:B------:R-:W-:Y:S01]  /*1050*/  IMAD R16, R14.reuse, R21, R2 ;  /* 0x000000150e107224 */ /* 0x040fe200078e0202 */
[----:B-1----:R-:W-:Y:S02]  /*1060*/  IADD3 R15, PT, PT, R11, R14, RZ ;  /* 0x0000000e0b0f7210 */ /* 0x002fe40007ffe0ff */
[----:B------:R-:W-:Y:S02]  /*1070*/  IADD3 R14, PT, PT, R14, 0x2, RZ ;  /* 0x000000020e0e7810 */ /* 0x000fe40007ffe0ff */
[----:B------:R-:W-:Y:S02]  /*1080*/  LEA R16, R16, UR7, 0x2 ;  /* 0x0000000710107c11 */ /* 0x000fe4000f8e10ff */
[----:B------:R-:W-:-:S03]  /*1090*/  LEA R15, R15, UR6, 0x2 ;  /* 0x000000060f0f7c11 */ /* 0x000fc6000f8e10ff */
[----:B0-----:R-:W-:Y:S01]  /*10a0*/  IMAD R24, R21, 0x4, R16 ;  /* 0x0000000415187824 */ /* 0x001fe200078e0210 */
[----:B------:R-:W-:Y:S04]  /*10b0*/  LDS R22, [R16] ;  /* 0x0000000010167984 */ /* 0x000fe80000000800 */
[----:B------:R-:W0:Y:S04]  /*10c0*/  LDS R17, [R15] ;  /* 0x000000000f117984 */ /* 0x000e280000000800 */
[----:B------:R-:W-:Y:S04]  /*10d0*/  LDS R25, [R15+0x4] ;  /* 0x000004000f197984 */ /* 0x000fe80000000800 */
[----:B------:R-:W1:Y:S01]  /*10e0*/  LDS R24, [R24] ;  /* 0x0000000018187984 */ /* 0x000e620000000800 */
[----:B0-----:R-:W-:-:S04]  /*10f0*/  FFMA R8, R17, R22, R8 ;  /* 0x0000001611087223 */ /* 0x001fc80000000008 */
[----:B-1----:R-:W-:-:S07]  /*1100*/  FFMA R8, R25, R24, R8 ;  /* 0x0000001819087223 */ /* 0x002fce0000000008 */
.L_x_13:
[----:B------:R-:W-:Y:S05]  /*1110*/  BRA.U !UP1, `(.L_x_9) ;  /* 0x00000001091c7547 */ /* 0x000fea000b800000 */
[----:B-1----:R-:W-:Y:S02]  /*1120*/  IMAD.IADD R15, R11, 0x1, R14 ;  /* 0x000000010b0f7824 */ /* 0x002fe400078e020e */
[----:B------:R-:W-:-:S03]  /*1130*/  IMAD R14, R14, R21, R2 ;  /* 0x000000150e0e7224 */ /* 0x000fc600078e0202 */
[----:B------:R-:W-:Y:S02]  /*1140*/  LEA R15, R15, UR6, 0x2 ;  /* 0x000000060f0f7c11 */ /* 0x000fe4000f8e10ff */
[----:B------:R-:W-:-:S04]  /*1150*/  LEA R14, R14, UR7, 0x2 ;  /* 0x000000070e0e7c11 */ /* 0x000fc8000f8e10ff */
[----:B------:R-:W-:Y:S04]  /*1160*/  LDS R15, [R15] ;  /* 0x000000000f0f7984 */ /* 0x000fe80000000800 */
[----:B------:R-:W1:Y:S02]  /*1170*/  LDS R14, [R14] ;  /* 0x000000000e0e7984 */ /* 0x000e640000000800 */
[----:B-1----:R-:W-:-:S07]  /*1180*/  FFMA R8, R15, R14, R8 ;  /* 0x0000000e0f087223 */ /* 0x002fce0000000008 */
.L_x_9:
[----:B------:R-:W-:Y:S01]  /*1190*/  BAR.SYNC.DEFER_BLOCKING 0x0 ;  /* 0x0000000000007b1d */ /* 0x000fe20000010000 */
[----:B------:R-:W-:Y:S01]  /*11a0*/  ISETP.GE.OR P2, PT, R12, UR16, P0 ;  /* 0x000000100c007c0c */ /* 0x000fe20008746670 */
[----:B--2---:R-:W-:-:S04]  /*11b0*/  HFMA2 R14, -RZ, RZ, 0, 0 ;  /* 0x00000000ff0e7431 */ /* 0x004fc800000001ff */
[----:B------:R-:W-:Y:S08]  /*11c0*/  BSSY.RECONVERGENT B0, `(.L_x_14) ;  /* 0x0000006000007945 */ /* 0x000ff00003800200 */
[----:B------:R-:W-:Y:S05]  /*11d0*/  @P2 BRA `(.L_x_15) ;  /* 0x0000000000102947 */ /* 0x000fea0003800000 */
[----:B-1----:R-:W1:Y:S01]  /*11e0*/  LDC.64 R14, c[0x0][0x398] ;  /* 0x0000e600ff0e7b82 */ /* 0x002e620000000a00 */
[----:B------:R-:W-:-:S04]  /*11f0*/  IMAD R17, R23, UR16, R12 ;  /* 0x0000001017117c24 */ /* 0x000fc8000f8e020c */
[----:B-1----:R-:W-:-:S06]  /*1200*/  IMAD.WIDE R14, R17, 0x4, R14 ;  /* 0x00000004110e7825 */ /* 0x002fcc00078e020e */
[----:B------:R2:W5:Y:S02]  /*1210*/  LDG.E R14, desc[UR12][R14.64] ;  /* 0x0000000c0e0e7981 */ /* 0x000564000c1e1900 */
.L_x_15:
[----:B------:R-:W-:Y:S05]  /*1220*/  BSYNC.RECONVERGENT B0 ;  /* 0x0000000000007941 */ /* 0x000fea0003800200 */
.L_x_14:
[----:B-----5:R3:W-:Y:S01]  /*1230*/  STS [R19], R14 ;  /* 0x0000000e13007388 */ /* 0x0207e20000000800 */
[----:B------:R-:W-:Y:S06]  /*1240*/  BAR.SYNC.DEFER_BLOCKING 0x0 ;  /* 0x0000000000007b1d */ /* 0x000fec0000010000 */
[----:B------:R-:W-:Y:S05]  /*1250*/  @!P1 BRA `(.L_x_16) ;  /* 0x0000000400749947 */ /* 0x000fea0003800000 */
[----:B------:R-:W-:Y:S01]  /*1260*/  UISETP.GE.U32.AND UP0, UPT, UR8, 0x7, UPT ;  /* 0x000000070800788c */ /* 0x000fe2000bf06070 */
[----:B---3--:R-:W-:-:S08]  /*1270*/  IMAD.MOV.U32 R14, RZ, RZ, RZ ;  /* 0x000000ffff0e7224 */ /* 0x008fd000078e00ff */
[----:B------:R-:W-:Y:S05]  /*1280*/  BRA.U !UP0, `(.L_x_17) ;  /* 0x0000000108a07547 */ /* 0x000fea000b800000 */
[----:B------:R-:W-:-:S05]  /*1290*/  UMOV UR5, URZ ;  /* 0x000000ff00057c82 */ /* 0x000fca0008000000 */
.L_x_18:
[----:B-12---:R-:W-:Y:S01]  /*12a0*/  IMAD R15, R21, UR5, R2 ;  /* 0x00000005150f7c24 */ /* 0x006fe2000f8e0202 */
        /* <DEDUP_REMOVED lines=14> */
[----:B------:R-:W2:Y:S04]  /*1390*/  LDS R25, [R25] ;  /* 0x0000000019197984 */ /* 0x000ea80000000800 */
[----:B------:R-:W-:Y:S01]  /*13a0*/  LDS R24, [R14+0x18] ;  /* 0x000018000e187984 */ /* 0x000fe20000000800 */
[----:B0-----:R-:W-:-:S03]  /*13b0*/  FFMA R26, R22, R17, R7 ;  /* 0x00000011161a7223 */ /* 0x001fc60000000007 */
[----:B------:R-:W-:Y:S04]  /*13c0*/  LDS R7, [R14+0xc] ;  /* 0x00000c000e077984 */ /* 0x000fe80000000800 */
[----:B------:R-:W0:Y:S01]  /*13d0*/  LDS R22, [R27] ;  /* 0x000000001b167984 */ /* 0x000e220000000800 */
[----:B-1----:R-:W-:Y:S01]  /*13e0*/  FFMA R15, R15, R16, R26 ;  /* 0x000000100f0f7223 */ /* 0x002fe2000000001a */
[----:B------:R-:W-:Y:S02]  /*13f0*/  IMAD R26, R21, 0x4, R29 ;  /* 0x00000004151a7824 */ /* 0x000fe400078e021d */
[----:B------:R-:W-:Y:S04]  /*1400*/  LDS R16, [R29] ;  /* 0x000000001d107984 */ /* 0x000fe80000000800 */
[----:B------:R-:W-:Y:S01]  /*1410*/  LDS R17, [R14+0x14] ;  /* 0x000014000e117984 */ /* 0x000fe20000000800 */
[----:B--2---:R-:W-:-:S03]  /*1420*/  FFMA R28, R28, R25, R15 ;  /* 0x000000191c1c7223 */ /* 0x004fc6000000000f */
[----:B------:R-:W1:Y:S01]  /*1430*/  LDS R15, [R14+0x10] ;  /* 0x000010000e0f7984 */ /* 0x000e620000000800 */
[----:B0-----:R-:W-:Y:S01]  /*1440*/  FFMA R28, R7, R22, R28 ;  /* 0x00000016071c7223 */ /* 0x001fe2000000001c */
[C---:B------:R-:W-:Y:S02]  /*1450*/  LEA R22, R21.reuse, R26, 0x2 ;  /* 0x0000001a15167211 */ /* 0x040fe400078e10ff */
[----:B------:R-:W0:Y:S03]  /*1460*/  LDS R26, [R26] ;  /* 0x000000001a1a7984 */ /* 0x000e260000000800 */
[----:B------:R-:W-:Y:S01]  /*1470*/  IMAD R25, R21, 0x4, R22 ;  /* 0x0000000415197824 */ /* 0x000fe200078e0216 */
[----:B------:R-:W2:Y:S04]  /*1480*/  LDS R7, [R22] ;  /* 0x0000000016077984 */ /* 0x000ea80000000800 */
[----:B------:R-:W-:Y:S01]  /*1490*/  LDS R22, [R14+0x1c] ;  /* 0x00001c000e167984 */ /* 0x000fe20000000800 */
[----:B-1----:R-:W-:-:S03]  /*14a0*/  FFMA R16, R15, R16, R28 ;  /* 0x000000100f107223 */ /* 0x002fc6000000001c */
[----:B------:R-:W1:Y:S01]  /*14b0*/  LDS R25, [R25] ;  /* 0x0000000019197984 */ /* 0x000e620000000800 */
[----:B0-----:R-:W-:-:S04]  /*14c0*/  FFMA R17, R17, R26, R16 ;  /* 0x0000001a11117223 */ /* 0x001fc80000000010 */
[----:B--2---:R-:W-:-:S04]  /*14d0*/  FFMA R7, R24, R7, R17 ;  /* 0x0000000718077223 */ /* 0x004fc80000000011 */
[----:B-1----:R-:W-:Y:S01]  /*14e0*/  FFMA R7, R22, R25, R7 ;  /* 0x0000001916077223 */ /* 0x002fe20000000007 */
[----:B------:R-:W-:Y:S06]  /*14f0*/  @P2 BRA `(.L_x_18) ;  /* 0xfffffffc00682947 */ /* 0x000fec000383ffff */
[----:B------:R-:W-:-:S07]  /*1500*/  MOV R14, R18 ;  /* 0x00000012000e7202 */ /* 0x000fce0000000f00 */
.L_x_17:
[----:B------:R-:W-:-:S09]  /*1510*/  UISETP.NE.AND UP0, UPT, UR9, URZ, UPT ;  /* 0x000000ff0900728c */ /* 0x000fd2000bf05270 */
[----:B------:R-:W-:Y:S05]  /*1520*/  BRA.U !UP0, `(.L_x_16) ;  /* 0x0000000108c07547 */ /* 0x000fea000b800000 */
[----:B------:R-:W-:Y:S02]  /*1530*/  UIADD3 UR5, UPT, UPT, UR9, -0x1, URZ ;  /* 0xffffffff09057890 */ /* 0x000fe4000fffe0ff */
[----:B------:R-:W-:Y:S02]  /*1540*/  UISETP.NE.AND UP1, UPT, UR10, URZ, UPT ;  /* 0x000000ff0a00728c */ /* 0x000fe4000bf25270 */
[----:B------:R-:W-:-:S09]  /*1550*/  UISETP.GE.U32.AND UP0, UPT, UR5, 0x3, UPT ;  /* 0x000000030500788c */ /* 0x000fd2000bf06070 */
[----:B------:R-:W-:Y:S05]  /*1560*/  BRA.U !UP0, `(.L_x_19) ;  /* 0x0000000108507547 */ /* 0x000fea000b800000 */
[----:B-12---:R-:W-:Y:S02]  /*1570*/  IMAD.IADD R15, R11, 0x1, R14 ;  /* 0x000000010b0f7824 */ /* 0x006fe400078e020e */
        /* <DEDUP_REMOVED lines=19> */
.L_x_19:
[----:B------:R-:W-:Y:S05]  /*16b0*/  BRA.U !UP1, `(.L_x_16) ;  /* 0x00000001095c7547 */ /* 0x000fea000b800000 */
[----:B------:R-:W-:Y:S02]  /*16c0*/  UISETP.NE.AND UP0, UPT, UR10, 0x1, UPT ;  /* 0x000000010a00788c */ /* 0x000fe4000bf05270 */
[----:B------:R-:W-:-:S07]  /*16d0*/  UISETP.NE.AND UP1, UPT, UR11, URZ, UPT ;  /* 0x000000ff0b00728c */ /* 0x000fce000bf25270 */
[----:B------:R-:W-:Y:S05]  /*16e0*/  BRA.U !UP0, `(.L_x_20) ;  /* 0x0000000108307547 */ /* 0x000fea000b800000 */
[C---:B------:R-:W-:Y:S01]  /*16f0*/  IMAD R16, R14.reuse, R21, R2 ;  /* 0x000000150e107224 */ /* 0x040fe200078e0202 */
[----:B-12---:R-:W-:Y:S02]  /*1700*/  IADD3 R15, PT, PT, R11, R14, RZ ;  /* 0x0000000e0b0f7210 */ /* 0x006fe40007ffe0ff */
        /* <DEDUP_REMOVED lines=10> */
.L_x_20:
[----:B------:R-:W-:Y:S05]  /*17b0*/  BRA.U !UP1, `(.L_x_16) ;  /* 0x00000001091c7547 */ /* 0x000fea000b800000 */
[----:B-12---:R-:W-:Y:S02]  /*17c0*/  IMAD.IADD R15, R11, 0x1, R14 ;  /* 0x000000010b0f7824 */ /* 0x006fe400078e020e */
[----:B------:R-:W-:-:S03]  /*17d0*/  IMAD R14, R14, R21, R2 ;  /* 0x000000150e0e7224 */ /* 0x000fc600078e0202 */
[----:B------:R-:W-:Y:S02]  /*17e0*/  LEA R15, R15, UR6, 0x2 ;  /* 0x000000060f0f7c11 */ /* 0x000fe4000f8e10ff */
[----:B------:R-:W-:-:S03]  /*17f0*/  LEA R16, R14, UR7, 0x2 ;  /* 0x000000070e107c11 */ /* 0x000fc6000f8e10ff */
[----:B------:R-:W-:Y:S04]  /*1800*/  LDS R14, [R15] ;  /* 0x000000000f0e7984 */ /* 0x000fe80000000800 */
[----:B------:R-:W1:Y:S02]  /*1810*/  LDS R16, [R16] ;  /* 0x0000000010107984 */ /* 0x000e640000000800 */
[----:B-1----:R-:W-:-:S07]  /*1820*/  FFMA R7, R14, R16, R7 ;  /* 0x000000100e077223 */ /* 0x002fce0000000007 */
.L_x_16:
[----:B------:R-:W-:Y:S01]  /*1830*/  BAR.SYNC.DEFER_BLOCKING 0x0 ;  /* 0x0000000000007b1d */ /* 0x000fe20000010000 */
[----:B------:R-:W-:Y:S01]  /*1840*/  ISETP.GE.OR P0, PT, R13, UR16, P0 ;  /* 0x000000100d007c0c */ /* 0x000fe20008706670 */
[----:B---3--:R-:W-:-:S04]  /*1850*/  HFMA2 R14, -RZ, RZ, 0, 0 ;  /* 0x00000000ff0e7431 */ /* 0x008fc800000001ff */
[----:B------:R-:W-:Y:S08]  /*1860*/  BSSY.RECONVERGENT B0, `(.L_x_21) ;  /* 0x0000006000007945 */ /* 0x000ff00003800200 */
[----:B------:R-:W-:Y:S05]  /*1870*/  @P0 BRA `(.L_x_22) ;  /* 0x0000000000100947 */ /* 0x000fea0003800000 */
[----:B-12---:R-:W1:Y:S01]  /*1880*/  LDC.64 R14, c[0x0][0x398] ;  /* 0x0000e600ff0e7b82 */ /* 0x006e620000000a00 */
[----:B------:R-:W-:-:S04]  /*1890*/  IMAD R23, R23, UR16, R13 ;  /* 0x0000001017177c24 */ /* 0x000fc8000f8e020d */
[----:B-1----:R-:W-:-:S06]  /*18a0*/  IMAD.WIDE R14, R23, 0x4, R14 ;  /* 0x00000004170e7825 */ /* 0x002fcc00078e020e */
[----:B------:R3:W5:Y:S02]  /*18b0*/  LDG.E R14, desc[UR12][R14.64] ;  /* 0x0000000c0e0e7981 */ /* 0x000764000c1e1900 */
.L_x_22:
[----:B------:R-:W-:Y:S05]  /*18c0*/  BSYNC.RECONVERGENT B0 ;  /* 0x0000000000007941 */ /* 0x000fea0003800200 */
.L_x_21:
[----:B-----5:R4:W-:Y:S01]  /*18d0*/  STS [R19], R14 ;  /* 0x0000000e13007388 */ /* 0x0209e20000000800 */
[----:B------:R-:W-:Y:S06]  /*18e0*/  BAR.SYNC.DEFER_BLOCKING 0x0 ;  /* 0x0000000000007b1d */ /* 0x000fec0000010000 */
[----:B------:R-:W-:Y:S05]  /*18f0*/  @!P1 BRA `(.L_x_23) ;  /* 0x0000000400749947 */ /* 0x000fea0003800000 */
[----:B------:R-:W-:Y:S01]  /*1900*/  UISETP.GE.U32.AND UP0, UPT, UR8, 0x7, UPT ;  /* 0x000000070800788c */ /* 0x000fe2000bf06070 */
[----:B----4-:R-:W-:-:S08]  /*1910*/  IMAD.MOV.U32 R14, RZ, RZ, RZ ;  /* 0x000000ffff0e7224 */ /* 0x010fd000078e00ff */
[----:B------:R-:W-:Y:S05]  /*1920*/  BRA.U !UP0, `(.L_x_24) ;  /* 0x0000000108a07547 */ /* 0x000fea000b800000 */
[----:B------:R-:W-:-:S05]  /*1930*/  UMOV UR5, URZ ;  /* 0x000000ff00057c82 */ /* 0x000fca0008000000 */
.L_x_25:
[----:B-123--:R-:W-:Y:S01]  /*1940*/  IMAD R15, R21, UR5, R2 ;  /* 0x00000005150f7c24 */ /* 0x00efe2000f8e0202 */
        /* <DEDUP_REMOVED lines=12> */
[----:B------:R-:W-:Y:S04]  /*1a10*/  LDS R16, [R14+0x8] ;  /* 0x000008000e107984 */ /* 0x000fe80000000800 */
[----:B------:R-:W2:Y:S01]  /*1a20*/  LDS R17, [R28] ;  /* 0x000000001c117984 */ /* 0x000ea20000000800 */
[----:B0-----:R-:W-:-:S03]  /*1a30*/  FFMA R24, R23, R24, R6 ;  /* 0x0000001817187223 */ /* 0x001fc60000000006 */
[----:B------:R-:W-:Y:S04]  /*1a40*/  LDS R23, [R14+0xc] ;  /* 0x00000c000e177984 */ /* 0x000fe80000000800 */
[----:B------:R0:W3:Y:S01]  /*1a50*/  LDS R6, [R25] ;  /* 0x0000000019067984 */ /* 0x0000e20000000800 */
[----:B-1----:R-:W-:Y:S01]  /*1a60*/  FFMA R15, R15, R26, R24 ;  /* 0x0000001a0f0f7223 */ /* 0x002fe20000000018 */
[C---:B------:R-:W-:Y:S02]  /*1a70*/  LEA R24, R21.reuse, R25, 0x2 ;  /* 0x0000001915187211 */ /* 0x040fe400078e10ff */
[----:B------:R-:W-:Y:S03]  /*1a80*/  LDS R26, [R14+0x18] ;  /* 0x000018000e1a7984 */ /* 0x000fe60000000800 */
[----:B------:R-:W-:-:S02]  /*1a90*/  IMAD R27, R21, 0x4, R24 ;  /* 0x00000004151b7824 */ /* 0x000fc400078e0218 */
[----:B--2---:R-:W-:Y:S02]  /*1aa0*/  FFMA R22, R16, R17, R15 ;  /* 0x0000001110167223 */ /* 0x004fe4000000000f */
[----:B------:R-:W-:Y:S01]  /*1ab0*/  LDS R15, [R14+0x10] ;  /* 0x000010000e0f7984 */ /* 0x000fe20000000800 */
[----:B------:R-:W-:-:S03]  /*1ac0*/  LEA R28, R21, R27, 0x2 ;  /* 0x0000001b151c7211 */ /* 0x000fc600078e10ff */
[----:B------:R-:W1:Y:S02]  /*1ad0*/  LDS R16, [R24] ;  /* 0x0000000018107984 */ /* 0x000e640000000800 */
[----:B0-----:R-:W-:Y:S02]  /*1ae0*/  IMAD R25, R21, 0x4, R28 ;  /* 0x0000000415197824 */ /* 0x001fe400078e021c */
[----:B------:R-:W-:Y:S04]  /*1af0*/  LDS R17, [R14+0x14] ;  /* 0x000014000e117984 */ /* 0x000fe80000000800 */
[----:B------:R-:W0:Y:S04]  /*1b00*/  LDS R27, [R27] ;  /* 0x000000001b1b7984 */ /* 0x000e280000000800 */
[----:B------:R-:W-:Y:S01]  /*1b10*/  LDS R25, [R25] ;  /* 0x0000000019197984 */ /* 0x000fe20000000800 */
[----:B---3--:R-:W-:-:S03]  /*1b20*/  FFMA R22, R23, R6, R22 ;  /* 0x0000000617167223 */ /* 0x008fc60000000016 */
[----:B------:R-:W2:Y:S04]  /*1b30*/  LDS R6, [R28] ;  /* 0x000000001c067984 */ /* 0x000ea80000000800 */
[----:B------:R-:W3:Y:S01]  /*1b40*/  LDS R23, [R14+0x1c] ;  /* 0x00001c000e177984 */ /* 0x000ee20000000800 */
[----:B-1----:R-:W-:-:S04]  /*1b50*/  FFMA R16, R15, R16, R22 ;  /* 0x000000100f107223 */ /* 0x002fc80000000016 */
[----:B0-----:R-:W-:-:S04]  /*1b60*/  FFMA R17, R17, R27, R16 ;  /* 0x0000001b11117223 */ /* 0x001fc80000000010 */
[----:B--2---:R-:W-:-:S04]  /*1b70*/  FFMA R6, R26, R6, R17 ;  /* 0x000000061a067223 */ /* 0x004fc80000000011 */
[----:B---3--:R-:W-:Y:S01]  /*1b80*/  FFMA R6, R23, R25, R6 ;  /* 0x0000001917067223 */ /* 0x008fe20000000006 */
[----:B------:R-:W-:Y:S06]  /*1b90*/  @P0 BRA `(.L_x_25) ;  /* 0xfffffffc00680947 */ /* 0x000fec000383ffff */
[----:B------:R-:W-:-:S07]  /*1ba0*/  MOV R14, R18 ;  /* 0x00000012000e7202 */ /* 0x000fce0000000f00 */
.L_x_24:
[----:B------:R-:W-:-:S09]  /*1bb0*/  UISETP.NE.AND UP0, UPT, UR9, URZ, UPT ;  /* 0x000000ff0900728c */ /* 0x000fd2000bf05270 */
[----:B------:R-:W-:Y:S05]  /*1bc0*/  BRA.U !UP0, `(.L_x_23) ;  /* 0x0000000108c07547 */ /* 0x000fea000b800000 */
[----:B------:R-:W-:Y:S02]  /*1bd0*/  UIADD3 UR5, UPT, UPT, UR9, -0x1, URZ ;  /* 0xffffffff09057890 */ /* 0x000fe4000fffe0ff */
[----:B------:R-:W-:Y:S02]  /*1be0*/  UISETP.NE.AND UP1, UPT, UR10, URZ, UPT ;  /* 0x000000ff0a00728c */ /* 0x000fe4000bf25270 */
[----:B------:R-:W-:-:S09]  /*1bf0*/  UISETP.GE.U32.AND UP0, UPT, UR5, 0x3, UPT ;  /* 0x000000030500788c */ /* 0x000fd2000bf06070 */
[----:B------:R-:W-:Y:S05]  /*1c00*/  BRA.U !UP0, `(.L_x_26) ;  /* 0x0000000108507547 */ /* 0x000fea000b800000 */
[C---:B------:R-:W-:Y:S02]  /*1c10*/  IMAD R16, R14.reuse, R21, R2 ;  /* 0x000000150e107224 */ /* 0x040fe400078e0202 */
[----:B-123--:R-:W-:Y:S02]  /*1c20*/  IMAD.IADD R15, R11, 0x1, R14 ;  /* 0x000000010b0f7824 */ /* 0x00efe400078e020e */
[----:B------:R-:W-:Y:S01]  /*1c30*/  VIADD R14, R14, 0x4 ;  /* 0x000000040e0e7836 */ /* 0x000fe20000000000 */
[----:B0-----:R-:W-:Y:S02]  /*1c40*/  LEA R24, R16, UR7, 0x2 ;  /* 0x0000000710187c11 */ /* 0x001fe4000f8e10ff */
[----:B------:R-:W-:Y:S02]  /*1c50*/  LEA R26, R15, UR6, 0x2 ;  /* 0x000000060f1a7c11 */ /* 0x000fe4000f8e10ff */
[C---:B------:R-:W-:Y:S02]  /*1c60*/  LEA R28, R21.reuse, R24, 0x2 ;  /* 0x00000018151c7211 */ /* 0x040fe400078e10ff */
[----:B------:R-:W-:Y:S03]  /*1c70*/  LDS R24, [R24] ;  /* 0x0000000018187984 */ /* 0x000fe60000000800 */
[C---:B------:R-:W-:Y:S01]  /*1c80*/  IMAD R27, R21.reuse, 0x4, R28 ;  /* 0x00000004151b7824 */ /* 0x040fe200078e021c */
[----:B------:R-:W0:Y:S04]  /*1c90*/  LDS R25, [R26] ;  /* 0x000000001a197984 */ /* 0x000e280000000800 */
[----:B------:R-:W-:Y:S01]  /*1ca0*/  LDS R16, [R26+0x4] ;  /* 0x000004001a107984 */ /* 0x000fe20000000800 */
[----:B------:R-:W-:-:S03]  /*1cb0*/  LEA R29, R21, R27, 0x2 ;  /* 0x0000001b151d7211 */ /* 0x000fc600078e10ff */
[----:B------:R-:W1:Y:S04]  /*1cc0*/  LDS R23, [R28] ;  /* 0x000000001c177984 */ /* 0x000e680000000800 */
[----:B------:R-:W-:Y:S04]  /*1cd0*/  LDS R15, [R27] ;  /* 0x000000001b0f7984 */ /* 0x000fe80000000800 */
[----:B------:R-:W2:Y:S04]  /*1ce0*/  LDS R22, [R26+0x8] ;  /* 0x000008001a167984 */ /* 0x000ea80000000800 */
[----:B------:R-:W-:Y:S04]  /*1cf0*/  LDS R17, [R26+0xc] ;  /* 0x00000c001a117984 */ /* 0x000fe80000000800 */
[----:B------:R-:W3:Y:S01]  /*1d00*/  LDS R29, [R29] ;  /* 0x000000001d1d7984 */ /* 0x000ee20000000800 */
[----:B0-----:R-:W-:-:S04]  /*1d10*/  FFMA R25, R25, R24, R6 ;  /* 0x0000001819197223 */ /* 0x001fc80000000006 */
[----:B-1----:R-:W-:-:S04]  /*1d20*/  FFMA R23, R16, R23, R25 ;  /* 0x0000001710177223 */ /* 0x002fc80000000019 */
[----:B--2---:R-:W-:-:S04]  /*1d30*/  FFMA R22, R22, R15, R23 ;  /* 0x0000000f16167223 */ /* 0x004fc80000000017 */
[----:B---3--:R-:W-:-:S07]  /*1d40*/  FFMA R6, R17, R29, R22 ;  /* 0x0000001d11067223 */ /* 0x008fce0000000016 */
.L_x_26:
[----:B------:R-:W-:Y:S05]  /*1d50*/  BRA.U !UP1, `(.L_x_23) ;  /* 0x00000001095c7547 */ /* 0x000fea000b800000 */
[----:B------:R-:W-:Y:S02]  /*1d60*/  UISETP.NE.AND UP0, UPT, UR10, 0x1, UPT ;  /* 0x000000010a00788c */ /* 0x000fe4000bf05270 */
[----:B------:R-:W-:-:S07]  /*1d70*/  UISETP.NE.AND UP1, UPT, UR11, URZ, UPT ;  /* 0x000000ff0b00728c */ /* 0x000fce000bf25270 */
[----:B------:R-:W-:Y:S05]  /*1d80*/  BRA.U !UP0, `(.L_x_27) ;  /* 0x0000000108307547 */ /* 0x000fea000b800000 */
[C---:B------:R-:W-:Y:S01]  /*1d90*/  IMAD R16, R14.reuse, R21, R2 ;  /* 0x000000150e107224 */ /* 0x040fe200078e0202 */
[----:B-123--:R-:W-:Y:S02]  /*1da0*/  IADD3 R15, PT, PT, R11, R14, RZ ;  /* 0x0000000e0b0f7210 */ /* 0x00efe40007ffe0ff */
        /* <DEDUP_REMOVED lines=10> */
.L_x_27:
[----:B------:R-:W-:Y:S05]  /*1e50*/  BRA.U !UP1, `(.L_x_23) ;  /* 0x00000001091c7547 */ /* 0x000fea000b800000 */
[----:B------:R-:W-:Y:S02]  /*1e60*/  IMAD R21, R14, R21, R2 ;  /* 0x000000150e157224 */ /* 0x000fe400078e0202 */
[----:B------:R-:W-:-:S03]  /*1e70*/  IMAD.IADD R14, R11, 0x1, R14 ;  /* 0x000000010b0e7824 */ /* 0x000fc600078e020e */
[----:B------:R-:W-:Y:S02]  /*1e80*/  LEA R21, R21, UR7, 0x2 ;  /* 0x0000000715157c11 */ /* 0x000fe4000f8e10ff */
[----:B------:R-:W-:-:S04]  /*1e90*/  LEA R14, R14, UR6, 0x2 ;  /* 0x000000060e0e7c11 */ /* 0x000fc8000f8e10ff */
[----:B------:R-:W-:Y:S04]  /*1ea0*/  LDS R21, [R21] ;  /* 0x0000000015157984 */ /* 0x000fe80000000800 */
[----:B-123--:R-:W1:Y:S02]  /*1eb0*/  LDS R15, [R14] ;  /* 0x000000000e0f7984 */ /* 0x00ee640000000800 */
[----:B-1----:R-:W-:-:S07]  /*1ec0*/  FFMA R6, R15, R21, R6 ;  /* 0x000000150f067223 */ /* 0x002fce0000000006 */
.L_x_23:
[----:B------:R-:W-:Y:S01]  /*1ed0*/  UIADD3 UR4, UPT, UPT, UR4, 0x1, URZ ;  /* 0x0000000104047890 */ /* 0x000fe2000fffe0ff */
[----:B------:R-:W-:Y:S05]  /*1ee0*/  BAR.SYNC.DEFER_BLOCKING 0x0 ;  /* 0x0000000000007b1d */ /* 0x000fea0000010000 */
[----:B----4-:R-:W-:-:S04]  /*1ef0*/  I2FP.F32.U32 R14, UR4 ;  /* 0x00000004000e7c45 */ /* 0x010fc80008201000 */
[----:B------:R-:W-:-:S13]  /*1f00*/  FSETP.GT.AND P0, PT, R5, R14, PT ;  /* 0x0000000e0500720b */ /* 0x000fda0003f04000 */
[----:B------:R-:W-:Y:S05]  /*1f10*/  @P0 BRA `(.L_x_28) ;  /* 0xffffffe400040947 */ /* 0x000fea000383ffff */
.L_x_1:
[----:B------:R-:W4:Y:S01]  /*1f20*/  LDCU UR14, c[0x0][0x3a8] ;  /* 0x00007500ff0e77ac */ /* 0x000f220008000800 */
[----:B------:R-:W5:Y:S01]  /*1f30*/  LDCU UR5, c[0x0][0x388] ;  /* 0x00007100ff0577ac */ /* 0x000f620008000800 */
[----:B------:R-:W0:Y:S01]  /*1f40*/  LDCU UR6, c[0x0][0x380] ;  /* 0x00007000ff0677ac */ /* 0x000e220008000800 */
[C---:B----4-:R-:W-:Y:S02]  /*1f50*/  IADD3 R0, PT, PT, R4.reuse, UR14, RZ ;  /* 0x0000000e04007c10 */ /* 0x050fe4000fffe0ff */
[----:B-----5:R-:W-:-:S03]  /*1f60*/  ISETP.GE.AND P0, PT, R4, UR5, PT ;  /* 0x0000000504007c0c */ /* 0x020fc6000bf06270 */
[C---:B------:R-:W-:Y:S01]  /*1f70*/  VIADD R2, R0.reuse, UR14 ;  /* 0x0000000e00027c36 */ /* 0x040fe20008000000 */
[----:B------:R-:W-:Y:S02]  /*1f80*/  ISETP.GE.AND P1, PT, R0, UR5, PT ;  /* 0x0000000500007c0c */ /* 0x000fe4000bf26270 */
[C---:B0-----:R-:W-:Y:S02]  /*1f90*/  ISETP.LT.AND P0, PT, R3.reuse, UR6, !P0 ;  /* 0x0000000603007c0c */ /* 0x041fe4000c701270 */
[----:B------:R-:W-:Y:S02]  /*1fa0*/  ISETP.GE.AND P2, PT, R2, UR5, PT ;  /* 0x0000000502007c0c */ /* 0x000fe4000bf46270 */
[C---:B------:R-:W-:Y:S02]  /*1fb0*/  ISETP.GE.OR P1, PT, R3.reuse, UR6, P1 ;  /* 0x0000000603007c0c */ /* 0x040fe40008f26670 */
[----:B------:R-:W-:-:S07]  /*1fc0*/  ISETP.GE.OR P2, PT, R3, UR6, P2 ;  /* 0x0000000603007c0c */ /* 0x000fce0009746670 */
[----:B-123--:R-:W0:Y:S01]  /*1fd0*/  @P0 LDC.64 R14, c[0x0][0x3a0] ;  /* 0x0000e800ff0e0b82 */ /* 0x00ee220000000a00 */
[----:B------:R-:W-:-:S03]  /*1fe0*/  @P0 IMAD R5, R3, UR5, R4 ;  /* 0x0000000503050c24 */ /* 0x000fc6000f8e0204 */
[C---:B------:R-:W-:Y:S01]  /*1ff0*/  @!P1 IMAD R17, R3.reuse, UR5, R0 ;  /* 0x0000000503119c24 */ /* 0x040fe2000f8e0200 */
[----:B------:R-:W-:Y:S01]  /*2000*/  IADD3 R0, PT, PT, R2, UR14, RZ ;  /* 0x0000000e02007c10 */ /* 0x000fe2000fffe0ff */
[----:B------:R-:W-:Y:S02]  /*2010*/  @!P2 IMAD R19, R3, UR5, R2 ;  /* 0x000000050313ac24 */ /* 0x000fe4000f8e0202 */
[----:B------:R-:W1:Y:S01]  /*2020*/  @!P1 LDC.64 R12, c[0x0][0x3a0] ;  /* 0x0000e800ff0c9b82 */ /* 0x000e620000000a00 */
[----:B------:R-:W-:-:S04]  /*2030*/  ISETP.GE.AND P3, PT, R0, UR5, PT ;  /* 0x0000000500007c0c */ /* 0x000fc8000bf66270 */
[----:B------:R-:W-:-:S03]  /*2040*/  ISETP.GE.OR P3, PT, R3, UR6, P3 ;  /* 0x0000000603007c0c */ /* 0x000fc60009f66670 */
[----:B------:R-:W2:Y:S01]  /*2050*/  @!P2 LDC.64 R10, c[0x0][0x3a0] ;  /* 0x0000e800ff0aab82 */ /* 0x000ea20000000a00 */
[----:B0-----:R-:W-:-:S05]  /*2060*/  @P0 IMAD.WIDE R14, R5, 0x4, R14 ;  /* 0x00000004050e0825 */ /* 0x001fca00078e020e */
[----:B------:R0:W-:Y:S01]  /*2070*/  @P0 STG.E desc[UR12][R14.64], R9 ;  /* 0x000000090e000986 */ /* 0x0001e2000c10190c */
[----:B-1----:R-:W-:-:S05]  /*2080*/  @!P1 IMAD.WIDE R12, R17, 0x4, R12 ;  /* 0x00000004110c9825 */ /* 0x002fca00078e020c */
[----:B------:R0:W-:Y:S01]  /*2090*/  @!P1 STG.E desc[UR12][R12.64], R8 ;  /* 0x000000080c009986 */ /* 0x0001e2000c10190c */
[----:B--2---:R-:W-:-:S05]  /*20a0*/  @!P2 IMAD.WIDE R10, R19, 0x4, R10 ;  /* 0x00000004130aa825 */ /* 0x004fca00078e020a */
[----:B------:R0:W-:Y:S01]  /*20b0*/  @!P2 STG.E desc[UR12][R10.64], R7 ;  /* 0x000000070a00a986 */ /* 0x0001e2000c10190c */
[----:B------:R-:W-:Y:S05]  /*20c0*/  @P3 EXIT ;  /* 0x000000000000394d */ /* 0x000fea0003800000 */
[----:B------:R-:W1:Y:S01]  /*20d0*/  LDC.64 R4, c[0x0][0x3a0] ;  /* 0x0000e800ff047b82 */ /* 0x000e620000000a00 */
[----:B------:R-:W-:-:S04]  /*20e0*/  IMAD R3, R3, UR5, R0 ;  /* 0x0000000503037c24 */ /* 0x000fc8000f8e0200 */
[----:B-1----:R-:W-:-:S05]  /*20f0*/  IMAD.WIDE R2, R3, 0x4, R4 ;  /* 0x0000000403027825 */ /* 0x002fca00078e0204 */
[----:B------:R-:W-:Y:S01]  /*2100*/  STG.E desc[UR12][R2.64], R6 ;  /* 0x0000000602007986 */ /* 0x000fe2000c10190c */
[----:B------:R-:W-:Y:S05]  /*2110*/  EXIT ;  /* 0x000000000000794d */ /* 0x000fea0003800000 */
        .weak           $__internal_0_$__cuda_sm3x_div_rn_noftz_f32_slowpath
        .type           $__internal_0_$__cuda_sm3x_div_rn_noftz_f32_slowpath,@function
        .size           $__internal_0_$__cuda_sm3x_div_rn_noftz_f32_slowpath,(.L_x_38 - $__internal_0_$__cuda_sm3x_div_rn_noftz_f32_slowpath)
$__internal_0_$__cuda_sm3x_div_rn_noftz_f32_slowpath:
[--C-:B------:R-:W-:Y:S01]  /*2120*/  SHF.R.U32.HI R9, RZ, 0x17, R6.reuse ;  /* 0x00000017ff097819 */ /* 0x100fe20000011606 */
[----:B------:R-:W-:Y:S01]  /*2130*/  IMAD.MOV.U32 R12, RZ, RZ, R6 ;  /* 0x000000ffff0c7224 */ /* 0x000fe200078e0006 */
[----:B------:R-:W-:Y:S02]  /*2140*/  SHF.R.U32.HI R7, RZ, 0x17, R5 ;  /* 0x00000017ff077819 */ /* 0x000fe40000011605 */
[----:B------:R-:W-:Y:S02]  /*2150*/  LOP3.LUT R9, R9, 0xff, RZ, 0xc0, !PT ;  /* 0x000000ff09097812 */ /* 0x000fe400078ec0ff */
[----:B------:R-:W-:Y:S02]  /*2160*/  LOP3.LUT R10, R7, 0xff, RZ, 0xc0, !PT ;  /* 0x000000ff070a7812 */ /* 0x000fe400078ec0ff */
[----:B------:R-:W-:Y:S01]  /*2170*/  MOV R11, R5 ;  /* 0x00000005000b7202 */ /* 0x000fe20000000f00 */
[----:B------:R-:W-:Y:S01]  /*2180*/  VIADD R14, R9, 0xffffffff ;  /* 0xffffffff090e7836 */ /* 0x000fe20000000000 */
[----:B------:R-:W-:-:S04]  /*2190*/  IADD3 R13, PT, PT, R10, -0x1, RZ ;  /* 0xffffffff0a0d7810 */ /* 0x000fc80007ffe0ff */
[----:B------:R-:W-:-:S04]  /*21a0*/  ISETP.GT.U32.AND P0, PT, R14, 0xfd, PT ;  /* 0x000000fd0e00780c */ /* 0x000fc80003f04070 */
[----:B------:R-:W-:-:S13]  /*21b0*/  ISETP.GT.U32.OR P0, PT, R13, 0xfd, P0 ;  /* 0x000000fd0d00780c */ /* 0x000fda0000704470 */
[----:B------:R-:W-:Y:S01]  /*21c0*/  @!P0 MOV R7, RZ ;  /* 0x000000ff00078202 */ /* 0x000fe20000000f00 */
[----:B------:R-:W-:Y:S06]  /*21d0*/  @!P0 BRA `(.L_x_29) ;  /* 0x00000000005c8947 */ /* 0x000fec0003800000 */
[----:B------:R-:W-:Y:S02]  /*21e0*/  FSETP.GTU.FTZ.AND P0, PT, |R5|, +INF , PT ;  /* 0x7f8000000500780b */ /* 0x000fe40003f1c200 */
[----:B------:R-:W-:-:S04]  /*21f0*/  FSETP.GTU.FTZ.AND P1, PT, |R6|, +INF , PT ;  /* 0x7f8000000600780b */ /* 0x000fc80003f3c200 */
[----:B------:R-:W-:-:S13]  /*2200*/  PLOP3.LUT P0, PT, P0, P1, PT, 0xf8, 0x8f ;  /* 0x00000000008f781c */ /* 0x000fda0000703f70 */
[----:B------:R-:W-:Y:S05]  /*2210*/  @P0 BRA `(.L_x_30) ;  /* 0x0000000400440947 */ /* 0x000fea0003800000 */
[----:B------:R-:W-:-:S13]  /*2220*/  LOP3.LUT P0, RZ, R12, 0x7fffffff, R11, 0xc8, !PT ;  /* 0x7fffffff0cff7812 */ /* 0x000fda000780c80b */
[----:B------:R-:W-:Y:S05]  /*2230*/  @!P0 BRA `(.L_x_31) ;  /* 0x0000000400348947 */ /* 0x000fea0003800000 */
[C---:B------:R-:W-:Y:S02]  /*2240*/  FSETP.NEU.FTZ.AND P2, PT, |R5|.reuse, +INF , PT ;  /* 0x7f8000000500780b */ /* 0x040fe40003f5d200 */
[----:B------:R-:W-:Y:S02]  /*2250*/  FSETP.NEU.FTZ.AND P1, PT, |R6|, +INF , PT ;  /* 0x7f8000000600780b */ /* 0x000fe40003f3d200 */
[----:B------:R-:W-:-:S11]  /*2260*/  FSETP.NEU.FTZ.AND P0, PT, |R5|, +INF , PT ;  /* 0x7f8000000500780b */ /* 0x000fd60003f1d200 */
[----:B------:R-:W-:Y:S05]  /*2270*/  @!P1 BRA !P2, `(.L_x_31) ;  /* 0x0000000400249947 */ /* 0x000fea0005000000 */
[----:B------:R-:W-:-:S04]  /*2280*/  LOP3.LUT P2, RZ, R11, 0x7fffffff, RZ, 0xc0, !PT ;  /* 0x7fffffff0bff7812 */ /* 0x000fc8000784c0ff */
[----:B------:R-:W-:-:S13]  /*2290*/  PLOP3.LUT P1, PT, P1, P2, PT, 0x2f, 0xf2 ;  /* 0x0000000000f2781c */ /* 0x000fda0000f24577 */
[----:B------:R-:W-:Y:S05]  /*22a0*/  @P1 BRA `(.L_x_32) ;  /* 0x0000000400101947 */ /* 0x000fea0003800000 */
[----:B------:R-:W-:-:S04]  /*22b0*/  LOP3.LUT P1, RZ, R12, 0x7fffffff, RZ, 0xc0, !PT ;  /* 0x7fffffff0cff7812 */ /* 0x000fc8000782c0ff */
[----:B------:R-:W-:-:S13]  /*22c0*/  PLOP3.LUT P0, PT, P0, P1, PT, 0x2f, 0xf2 ;  /* 0x0000000000f2781c */ /* 0x000fda0000702577 */
[----:B------:R-:W-:Y:S05]  /*22d0*/  @P0 BRA `(.L_x_33) ;  /* 0x0000000000f80947 */ /* 0x000fea0003800000 */
[----:B------:R-:W-:Y:S02]  /*22e0*/  ISETP.GE.AND P0, PT, R13, RZ, PT ;  /* 0x000000ff0d00720c */ /* 0x000fe40003f06270 */
[----:B------:R-:W-:-:S11]  /*22f0*/  ISETP.GE.AND P1, PT, R14, RZ, PT ;  /* 0x000000ff0e00720c */ /* 0x000fd60003f26270 */
[----:B------:R-:W-:Y:S01]  /*2300*/  @P0 MOV R7, RZ ;  /* 0x000000ff00070202 */ /* 0x000fe20000000f00 */
[----:B------:R-:W-:Y:S02]  /*2310*/  @!P0 IMAD.MOV.U32 R7, RZ, RZ, -0x40 ;  /* 0xffffffc0ff078424 */ /* 0x000fe400078e00ff */
[----:B------:R-:W-:Y:S01]  /*2320*/  @!P0 FFMA R11, R5, 1.84467440737095516160e+19, RZ ;  /* 0x5f800000050b8823 */ /* 0x000fe200000000ff */
[----:B------:R-:W-:Y:S02]  /*2330*/  @!P1 FFMA R12, R6, 1.84467440737095516160e+19, RZ ;  /* 0x5f800000060c9823 */ /* 0x000fe400000000ff */
[----:B------:R-:W-:-:S07]  /*2340*/  @!P1 IADD3 R7, PT, PT, R7, 0x40, RZ ;  /* 0x0000004007079810 */ /* 0x000fce0007ffe0ff */
.L_x_29:
[----:B------:R-:W-:Y:S01]  /*2350*/  LEA R5, R9, 0xc0800000, 0x17 ;  /* 0xc080000009057811 */ /* 0x000fe200078eb8ff */
[----:B------:R-:W-:-:S03]  /*2360*/  VIADD R10, R10, 0xffffff81 ;  /* 0xffffff810a0a7836 */ /* 0x000fc60000000000 */
[----:B------:R-:W-:Y:S01]  /*2370*/  IADD3 R12, PT, PT, -R5, R12, RZ ;  /* 0x0000000c050c7210 */ /* 0x000fe20007ffe1ff */
[C---:B------:R-:W-:Y:S01]  /*2380*/  IMAD R5, R10.reuse, -0x800000, R11 ;  /* 0xff8000000a057824 */ /* 0x040fe200078e020b */
[----:B------:R-:W-:Y:S02]  /*2390*/  IADD3 R10, PT, PT, R10, 0x7f, -R9 ;  /* 0x0000007f0a0a7810 */ /* 0x000fe40007ffe809 */
[----:B------:R-:W0:Y:S01]  /*23a0*/  MUFU.RCP R6, R12 ;  /* 0x0000000c00067308 */ /* 0x000e220000001000 */
[----:B------:R-:W-:Y:S01]  /*23b0*/  FADD.FTZ R14, -R12, -RZ ;  /* 0x800000ff0c0e7221 */ /* 0x000fe20000010100 */
[----:B------:R-:W-:-:S03]  /*23c0*/  IADD3 R10, PT, PT, R10, R7, RZ ;  /* 0x000000070a0a7210 */ /* 0x000fc60007ffe0ff */
[----:B0-----:R-:W-:-:S04]  /*23d0*/  FFMA R13, R6, R14, 1 ;  /* 0x3f800000060d7423 */ /* 0x001fc8000000000e */
[----:B------:R-:W-:-:S04]  /*23e0*/  FFMA R13, R6, R13, R6 ;  /* 0x0000000d060d7223 */ /* 0x000fc80000000006 */
[----:B------:R-:W-:-:S04]  /*23f0*/  FFMA R6, R5, R13, RZ ;  /* 0x0000000d05067223 */ /* 0x000fc800000000ff */
[----:B------:R-:W-:-:S04]  /*2400*/  FFMA R11, R14, R6, R5 ;  /* 0x000000060e0b7223 */ /* 0x000fc80000000005 */
[----:B------:R-:W-:-:S04]  /*2410*/  FFMA R16, R13, R11, R6 ;  /* 0x0000000b0d107223 */ /* 0x000fc80000000006 */
[----:B------:R-:W-:-:S04]  /*2420*/  FFMA R11, R14, R16, R5 ;  /* 0x000000100e0b7223 */ /* 0x000fc80000000005 */
[----:B------:R-:W-:-:S05]  /*2430*/  FFMA R5, R13, R11, R16 ;  /* 0x0000000b0d057223 */ /* 0x000fca0000000010 */
[----:B------:R-:W-:-:S04]  /*2440*/  SHF.R.U32.HI R6, RZ, 0x17, R5 ;  /* 0x00000017ff067819 */ /* 0x000fc80000011605 */
[----:B------:R-:W-:-:S04]  /*2450*/  LOP3.LUT R6, R6, 0xff, RZ, 0xc0, !PT ;  /* 0x000000ff06067812 */ /* 0x000fc800078ec0ff */
[----:B------:R-:W-:-:S05]  /*2460*/  IADD3 R12, PT, PT, R6, R10, RZ ;  /* 0x0000000a060c7210 */ /* 0x000fca0007ffe0ff */
[----:B------:R-:W-:-:S05]  /*2470*/  VIADD R6, R12, 0xffffffff ;  /* 0xffffffff0c067836 */ /* 0x000fca0000000000 */
[----:B------:R-:W-:-:S13]  /*2480*/  ISETP.GE.U32.AND P0, PT, R6, 0xfe, PT ;  /* 0x000000fe0600780c */ /* 0x000fda0003f06070 */
[----:B------:R-:W-:Y:S05]  /*2490*/  @!P0 BRA `(.L_x_34) ;  /* 0x0000000000808947 */ /* 0x000fea0003800000 */
[----:B------:R-:W-:-:S13]  /*24a0*/  ISETP.GT.AND P0, PT, R12, 0xfe, PT ;  /* 0x000000fe0c00780c */ /* 0x000fda0003f04270 */
[----:B------:R-:W-:Y:S05]  /*24b0*/  @P0 BRA `(.L_x_35) ;  /* 0x00000000006c0947 */ /* 0x000fea0003800000 */
[----:B------:R-:W-:-:S13]  /*24c0*/  ISETP.GE.AND P0, PT, R12, 0x1, PT ;  /* 0x000000010c00780c */ /* 0x000fda0003f06270 */
[----:B------:R-:W-:Y:S05]  /*24d0*/  @P0 BRA `(.L_x_36) ;  /* 0x0000000000980947 */ /* 0x000fea0003800000 */
[----:B------:R-:W-:Y:S02]  /*24e0*/  ISETP.GE.AND P0, PT, R12, -0x18, PT ;  /* 0xffffffe80c00780c */ /* 0x000fe40003f06270 */
[----:B------:R-:W-:-:S11]  /*24f0*/  LOP3.LUT R5, R5, 0x80000000, RZ, 0xc0, !PT ;  /* 0x8000000005057812 */ /* 0x000fd600078ec0ff */
[----:B------:R-:W-:Y:S05]  /*2500*/  @!P0 BRA `(.L_x_36) ;  /* 0x00000000008c8947 */ /* 0x000fea0003800000 */
[CCC-:B------:R-:W-:Y:S01]  /*2510*/  FFMA.RZ R6, R13.reuse, R11.reuse, R16.reuse ;  /* 0x0000000b0d067223 */ /* 0x1c0fe2000000c010 */
[C---:B------:R-:W-:Y:S01]  /*2520*/  IADD3 R10, PT, PT, R12.reuse, 0x20, RZ ;  /* 0x000000200c0a7810 */ /* 0x040fe20007ffe0ff */
[CCC-:B------:R-:W-:Y:S01]  /*2530*/  FFMA.RM R7, R13.reuse, R11.reuse, R16.reuse ;  /* 0x0000000b0d077223 */ /* 0x1c0fe20000004010 */
[----:B------:R-:W-:Y:S02]  /*2540*/  ISETP.NE.AND P2, PT, R12, RZ, PT ;  /* 0x000000ff0c00720c */ /* 0x000fe40003f45270 */
[----:B------:R-:W-:Y:S01]  /*2550*/  LOP3.LUT R9, R6, 0x7fffff, RZ, 0xc0, !PT ;  /* 0x007fffff06097812 */ /* 0x000fe200078ec0ff */
[----:B------:R-:W-:Y:S01]  /*2560*/  FFMA.RP R6, R13, R11, R16 ;  /* 0x0000000b0d067223 */ /* 0x000fe20000008010 */
[C---:B------:R-:W-:Y:S02]  /*2570*/  ISETP.NE.AND P1, PT, R12.reuse, RZ, PT ;  /* 0x000000ff0c00720c */ /* 0x040fe40003f25270 */
[----:B------:R-:W-:Y:S02]  /*2580*/  LOP3.LUT R9, R9, 0x800000, RZ, 0xfc, !PT ;  /* 0x0080000009097812 */ /* 0x000fe400078efcff */
[----:B------:R-:W-:-:S02]  /*2590*/  IADD3 R11, PT, PT, -R12, RZ, RZ ;  /* 0x000000ff0c0b7210 */ /* 0x000fc40007ffe1ff */
[----:B------:R-:W-:Y:S02]  /*25a0*/  SHF.L.U32 R10, R9, R10, RZ ;  /* 0x0000000a090a7219 */ /* 0x000fe400000006ff */
[----:B------:R-:W-:Y:S02]  /*25b0*/  FSETP.NEU.FTZ.AND P0, PT, R6, R7, PT ;  /* 0x000000070600720b */ /* 0x000fe40003f1d000 */
[----:B------:R-:W-:Y:S02]  /*25c0*/  SEL R6, R11, RZ, P2 ;  /* 0x000000ff0b067207 */ /* 0x000fe40001000000 */
[----:B------:R-:W-:Y:S02]  /*25d0*/  ISETP.NE.AND P1, PT, R10, RZ, P1 ;  /* 0x000000ff0a00720c */ /* 0x000fe40000f25270 */
[----:B------:R-:W-:Y:S02]  /*25e0*/  SHF.R.U32.HI R6, RZ, R6, R9 ;  /* 0x00000006ff067219 */ /* 0x000fe40000011609 */
[----:B------:R-:W-:-:S02]  /*25f0*/  PLOP3.LUT P0, PT, P0, P1, PT, 0xf8, 0x8f ;  /* 0x00000000008f781c */ /* 0x000fc40000703f70 */
[----:B------:R-:W-:Y:S02]  /*2600*/  SHF.R.U32.HI R10, RZ, 0x1, R6 ;  /* 0x00000001ff0a7819 */ /* 0x000fe40000011606 */
[----:B------:R-:W-:-:S04]  /*2610*/  SEL R7, RZ, 0x1, !P0 ;  /* 0x00000001ff077807 */ /* 0x000fc80004000000 */
[----:B------:R-:W-:-:S04]  /*2620*/  LOP3.LUT R7, R7, 0x1, R10, 0xf8, !PT ;  /* 0x0000000107077812 */ /* 0x000fc800078ef80a */
[----:B------:R-:W-:-:S05]  /*2630*/  LOP3.LUT R7, R7, R6, RZ, 0xc0, !PT ;  /* 0x0000000607077212 */ /* 0x000fca00078ec0ff */
[----:B------:R-:W-:-:S05]  /*2640*/  IMAD.IADD R10, R10, 0x1, R7 ;  /* 0x000000010a0a7824 */ /* 0x000fca00078e0207 */
[----:B------:R-:W-:Y:S01]  /*2650*/  LOP3.LUT R5, R10, R5, RZ, 0xfc, !PT ;  /* 0x000000050a057212 */ /* 0x000fe200078efcff */
[----:B------:R-:W-:Y:S06]  /*2660*/  BRA `(.L_x_36) ;  /* 0x0000000000347947 */ /* 0x000fec0003800000 */
.L_x_35:
[----:B------:R-:W-:-:S04]  /*2670*/  LOP3.LUT R5, R5, 0x80000000, RZ, 0xc0, !PT ;  /* 0x8000000005057812 */ /* 0x000fc800078ec0ff */
[----:B------:R-:W-:Y:S01]  /*2680*/  LOP3.LUT R5, R5, 0x7f800000, RZ, 0xfc, !PT ;  /* 0x7f80000005057812 */ /* 0x000fe200078efcff */
[----:B------:R-:W-:Y:S06]  /*2690*/  BRA `(.L_x_36) ;  /* 0x0000000000287947 */ /* 0x000fec0003800000 */
.L_x_34:
[----:B------:R-:W-:Y:S01]  /*26a0*/  LEA R5, R10, R5, 0x17 ;  /* 0x000000050a057211 */ /* 0x000fe200078eb8ff */
[----:B------:R-:W-:Y:S06]  /*26b0*/  BRA `(.L_x_36) ;  /* 0x0000000000207947 */ /* 0x000fec0003800000 */
.L_x_33:
[----:B------:R-:W-:-:S04]  /*26c0*/  LOP3.LUT R5, R12, 0x80000000, R11, 0x48, !PT ;  /* 0x800000000c057812 */ /* 0x000fc800078e480b */
[----:B------:R-:W-:Y:S01]  /*26d0*/  LOP3.LUT R5, R5, 0x7f800000, RZ, 0xfc, !PT ;  /* 0x7f80000005057812 */ /* 0x000fe200078efcff */
[----:B------:R-:W-:Y:S06]  /*26e0*/  BRA `(.L_x_36) ;  /* 0x0000000000147947 */ /* 0x000fec0003800000 */
.L_x_32:
[----:B------:R-:W-:Y:S01]  /*26f0*/  LOP3.LUT R5, R12, 0x80000000, R11, 0x48, !PT ;  /* 0x800000000c057812 */ /* 0x000fe200078e480b */
[----:B------:R-:W-:Y:S06]  /*2700*/  BRA `(.L_x_36) ;  /* 0x00000000000c7947 */ /* 0x000fec0003800000 */
.L_x_31:
[----:B------:R-:W0:Y:S01]  /*2710*/  MUFU.RSQ R5, -QNAN ;  /* 0xffc0000000057908 */ /* 0x000e220000001400 */
[----:B------:R-:W-:Y:S05]  /*2720*/  BRA `(.L_x_36) ;  /* 0x0000000000047947 */ /* 0x000fea0003800000 */
.L_x_30:
[----:B------:R-:W-:-:S07]  /*2730*/  FADD.FTZ R5, R5, R6 ;  /* 0x0000000605057221 */ /* 0x000fce0000010000 */
.L_x_36:
[----:B------:R-:W-:-:S04]  /*2740*/  HFMA2 R9, -RZ, RZ, 0, 0 ;  /* 0x00000000ff097431 */ /* 0x000fc800000001ff */
[----:B0-----:R-:W-:Y:S05]  /*2750*/  RET.REL.NODEC R8 `(_Z22coarseMatrixMul_kerneliiiPfS_S_ijj) ;  /* 0xffffffd808287950 */ /* 0x001fea0003c3ffff */
.L_x_37:
[----:B------:R-:W-:-:S00]  /*2760*/  BRA `(.L_x_37) ;  /* 0xfffffffc00fc7947 */ /* 0x000fc0000383ffff */
[----:B------:R-:W-:-:S00]  /*2770*/  NOP ;  /* 0x0000000000007918 */ /* 0x000fc00000000000 */
        /* <DEDUP_REMOVED lines=8> */
.L_x_38:


//--------------------- .nv.shared._Z22coarseMatrixMul_kerneliiiPfS_S_ijj --------------------------
	.section	.nv.shared._Z22coarseMatrixMul_kerneliiiPfS_S_ijj,"aw",@nobits
	.sectionflags	@""
	.align	16
	.zero		1024


//--------------------- .nv.shared.reserved.0     --------------------------
	.section	.nv.shared.reserved.0,"aw",@nobits
	.weak		__nv_reservedSMEM_offset_0_alias
	.size		__nv_reservedSMEM_offset_0_alias, 0, 64
	.other		__nv_reservedSMEM_offset_0_alias,@"STO_CUDA_RESERVED_SHARED STV_DEFAULT"
__nv_reservedSMEM_offset_0_alias:
	.zero		0
	.zero		64


//--------------------- .nv.constant0._Z22coarseMatrixMul_kerneliiiPfS_S_ijj --------------------------
	.section	.nv.constant0._Z22coarseMatrixMul_kerneliiiPfS_S_ijj,"a",@progbits
	.sectionflags	@""
	.align	4
.nv.constant0._Z22coarseMatrixMul_kerneliiiPfS_S_ijj:
	.zero		948


//--------------------- SYMBOLS --------------------------

	.type		.nv.reservedSmem.offset0,@object
	.size		.nv.reservedSmem.offset0,0x4
	.type		.nv.reservedSmem.cap,@object
	.size		.nv.reservedSmem.cap,0x4
